	.target	sm_90a

	.elftype	@"ET_EXEC"


//--------------------- .note.nv.tkinfo           --------------------------
	.section	.note.nv.tkinfo,"",@"SHT_NOTE"
	.sectionflags	@"SHF_NOTE_NV_TKINFO"
	.tkinfo
        /*0018*/ 	.word	0x00000002
        /*0030*/ 	.string	""
        /*0030*/ 	.string	"ptxas"
        /*0030*/ 	.string	"Cuda compilation tools, release 13.0, V13.0.88"
        /*0030*/ 	.string	"Build cuda_13.0.r13.0/compiler.36424714_0"
        /*0030*/ 	.string	"-arch sm_90a -m 64 "



//--------------------- .note.nv.cuinfo           --------------------------
	.section	.note.nv.cuinfo,"",@"SHT_NOTE"
	.sectionflags	@"SHF_NOTE_NV_CUINFO"
        /*0018*/ 	.short	0x0002
        /*001a*/ 	.short	0x005a
        /*001c*/ 	.short	0x0082
	.zero		2


//--------------------- .nv.info                  --------------------------
	.section	.nv.info,"",@"SHT_CUDA_INFO"
	.align	4


	//----- nvinfo : EIATTR_REGCOUNT
	.align		4
        /*0000*/ 	.byte	0x04, 0x2f
        /*0002*/ 	.short	(.L_15 - .L_14)
	.align		4
.L_14:
        /*0004*/ 	.word	index@(_ZN7cutlass13device_kernelINS_4gemm6kernel13GemmUniversalIN4cute5tupleIJiiiiEEENS1_10collective13CollectiveMmaINS1_34MainloopSm90TmaGmmaWarpSpecializedILi7ENS5_IJNS4_1CILi1EEESB_SB_EEENS1_32KernelTmaWarpSpecializedPingpongEEENS5_IJNSA_ILi64EEESF_SF_EEENS_10tfloat32_tENS5_IJlSB_lEEESH_SI_NS4_8TiledMMAINS4_8MMA_AtomIJNS4_4SM904GMMA29MMA_64x64x8_F32TF32TF32_SS_TNILNSM_7ScaleInE1ELSO_1EEEEEENS4_6LayoutISC_NS5_IJNSA_ILi0EEESS_SS_EEEEENS5_IJNS4_10UnderscoreESV_SV_EEEEENS4_13SM90_TMA_LOADENS4_14ComposedLayoutINS4_7SwizzleILi3ELi4ELi3EEENS4_18smem_ptr_flag_bitsILi32EEENSR_INS5_IJNSA_ILi8EEENSA_ILi32EEEEEENS5_IJS15_SB_EEEEEEEvNS4_8identityESY_S19_vS1A_EENS_8epilogue10collective6detail29Sm90TmaWarpSpecializedAdapterINS1D_15DefaultEpilogueISH_SI_SI_NS1C_6thread17LinearCombinationISH_Li1EffLNS1H_9ScaleType4KindE0ELNS_15FloatRoundStyleE2ESH_EENS1_15EpilogueDefaultEEEEEvvEEEEvNT_6ParamsE)
        /*0008*/ 	.word	0x000000a8


	//----- nvinfo : EIATTR_FRAME_SIZE
	.align		4
.L_15:
        /*000c*/ 	.byte	0x04, 0x11
        /*000e*/ 	.short	(.L_17 - .L_16)
	.align		4
.L_16:
        /*0010*/ 	.word	index@(_ZN7cutlass13device_kernelINS_4gemm6kernel13GemmUniversalIN4cute5tupleIJiiiiEEENS1_10collective13CollectiveMmaINS1_34MainloopSm90TmaGmmaWarpSpecializedILi7ENS5_IJNS4_1CILi1EEESB_SB_EEENS1_32KernelTmaWarpSpecializedPingpongEEENS5_IJNSA_ILi64EEESF_SF_EEENS_10tfloat32_tENS5_IJlSB_lEEESH_SI_NS4_8TiledMMAINS4_8MMA_AtomIJNS4_4SM904GMMA29MMA_64x64x8_F32TF32TF32_SS_TNILNSM_7ScaleInE1ELSO_1EEEEEENS4_6LayoutISC_NS5_IJNSA_ILi0EEESS_SS_EEEEENS5_IJNS4_10UnderscoreESV_SV_EEEEENS4_13SM90_TMA_LOADENS4_14ComposedLayoutINS4_7SwizzleILi3ELi4ELi3EEENS4_18smem_ptr_flag_bitsILi32EEENSR_INS5_IJNSA_ILi8EEENSA_ILi32EEEEEENS5_IJS15_SB_EEEEEEEvNS4_8identityESY_S19_vS1A_EENS_8epilogue10collective6detail29Sm90TmaWarpSpecializedAdapterINS1D_15DefaultEpilogueISH_SI_SI_NS1C_6thread17LinearCombinationISH_Li1EffLNS1H_9ScaleType4KindE0ELNS_15FloatRoundStyleE2ESH_EENS1_15EpilogueDefaultEEEEEvvEEEEvNT_6ParamsE)
        /*0014*/ 	.word	0x00000008


	//----- nvinfo : EIATTR_MIN_STACK_SIZE
	.align		4
.L_17:
        /*0018*/ 	.byte	0x04, 0x12
        /*001a*/ 	.short	(.L_19 - .L_18)
	.align		4
.L_18:
        /*001c*/ 	.word	index@(_ZN7cutlass13device_kernelINS_4gemm6kernel13GemmUniversalIN4cute5tupleIJiiiiEEENS1_10collective13CollectiveMmaINS1_34MainloopSm90TmaGmmaWarpSpecializedILi7ENS5_IJNS4_1CILi1EEESB_SB_EEENS1_32KernelTmaWarpSpecializedPingpongEEENS5_IJNSA_ILi64EEESF_SF_EEENS_10tfloat32_tENS5_IJlSB_lEEESH_SI_NS4_8TiledMMAINS4_8MMA_AtomIJNS4_4SM904GMMA29MMA_64x64x8_F32TF32TF32_SS_TNILNSM_7ScaleInE1ELSO_1EEEEEENS4_6LayoutISC_NS5_IJNSA_ILi0EEESS_SS_EEEEENS5_IJNS4_10UnderscoreESV_SV_EEEEENS4_13SM90_TMA_LOADENS4_14ComposedLayoutINS4_7SwizzleILi3ELi4ELi3EEENS4_18smem_ptr_flag_bitsILi32EEENSR_INS5_IJNSA_ILi8EEENSA_ILi32EEEEEENS5_IJS15_SB_EEEEEEEvNS4_8identityESY_S19_vS1A_EENS_8epilogue10collective6detail29Sm90TmaWarpSpecializedAdapterINS1D_15DefaultEpilogueISH_SI_SI_NS1C_6thread17LinearCombinationISH_Li1EffLNS1H_9ScaleType4KindE0ELNS_15FloatRoundStyleE2ESH_EENS1_15EpilogueDefaultEEEEEvvEEEEvNT_6ParamsE)
        /*0020*/ 	.word	0x00000008
.L_19:


//--------------------- .nv.compat                --------------------------
	.section	.nv.compat,"",@"SHT_CUDA_COMPAT_INFO"
	.align	4
        /*0000*/ 	.byte	0x02, 0x09, 0x01, 0x00, 0x02, 0x02, 0x04, 0x00, 0x02, 0x05, 0x05, 0x00, 0x03, 0x07, 0x01, 0x01
        /*0010*/ 	.byte	0x02, 0x03, 0x01, 0x00, 0x02, 0x06, 0x01, 0x00, 0x04, 0x0b, 0x08, 0x00, 0x00, 0x00, 0x00, 0x00
        /*0020*/ 	.byte	0x00, 0x00, 0x00, 0x00


//--------------------- .nv.info._ZN7cutlass13device_kernelINS_4gemm6kernel13GemmUniversalIN4cute5tupleIJiiiiEEENS1_10collective13CollectiveMmaINS1_34MainloopSm90TmaGmmaWarpSpecializedILi7ENS5_IJNS4_1CILi1EEESB_SB_EEENS1_32KernelTmaWarpSpecializedPingpongEEENS5_IJNSA_ILi64EEESF_SF_EEENS_10tfloat32_tENS5_IJlSB_lEEESH_SI_NS4_8TiledMMAINS4_8MMA_AtomIJNS4_4SM904GMMA29MMA_64x64x8_F32TF32TF32_SS_TNILNSM_7ScaleInE1ELSO_1EEEEEENS4_6LayoutISC_NS5_IJNSA_ILi0EEESS_SS_EEEEENS5_IJNS4_10UnderscoreESV_SV_EEEEENS4_13SM90_TMA_LOADENS4_14ComposedLayoutINS4_7SwizzleILi3ELi4ELi3EEENS4_18smem_ptr_flag_bitsILi32EEENSR_INS5_IJNSA_ILi8EEENSA_ILi32EEEEEENS5_IJS15_SB_EEEEEEEvNS4_8identityESY_S19_vS1A_EENS_8epilogue10collective6detail29Sm90TmaWarpSpecializedAdapterINS1D_15DefaultEpilogueISH_SI_SI_NS1C_6thread17LinearCombinationISH_Li1EffLNS1H_9ScaleType4KindE0ELNS_15FloatRoundStyleE2ESH_EENS1_15EpilogueDefaultEEEEEvvEEEEvNT_6ParamsE --------------------------
	.section	.nv.info._ZN7cutlass13device_kernelINS_4gemm6kernel13GemmUniversalIN4cute5tupleIJiiiiEEENS1_10collective13CollectiveMmaINS1_34MainloopSm90TmaGmmaWarpSpecializedILi7ENS5_IJNS4_1CILi1EEESB_SB_EEENS1_32KernelTmaWarpSpecializedPingpongEEENS5_IJNSA_ILi64EEESF_SF_EEENS_10tfloat32_tENS5_IJlSB_lEEESH_SI_NS4_8TiledMMAINS4_8MMA_AtomIJNS4_4SM904GMMA29MMA_64x64x8_F32TF32TF32_SS_TNILNSM_7ScaleInE1ELSO_1EEEEEENS4_6LayoutISC_NS5_IJNSA_ILi0EEESS_SS_EEEEENS5_IJNS4_10UnderscoreESV_SV_EEEEENS4_13SM90_TMA_LOADENS4_14ComposedLayoutINS4_7SwizzleILi3ELi4ELi3EEENS4_18smem_ptr_flag_bitsILi32EEENSR_INS5_IJNSA_ILi8EEENSA_ILi32EEEEEENS5_IJS15_SB_EEEEEEEvNS4_8identityESY_S19_vS1A_EENS_8epilogue10collective6detail29Sm90TmaWarpSpecializedAdapterINS1D_15DefaultEpilogueISH_SI_SI_NS1C_6thread17LinearCombinationISH_Li1EffLNS1H_9ScaleType4KindE0ELNS_15FloatRoundStyleE2ESH_EENS1_15EpilogueDefaultEEEEEvvEEEEvNT_6ParamsE,"",@"SHT_CUDA_INFO"
	.sectionflags	@""
	.align	4


	//----- nvinfo : EIATTR_CUDA_API_VERSION
	.align		4
        /*0000*/ 	.byte	0x04, 0x37
        /*0002*/ 	.short	(.L_21 - .L_20)
.L_20:
        /*0004*/ 	.word	0x00000082


	//----- nvinfo : EIATTR_KPARAM_INFO
	.align		4
.L_21:
        /*0008*/ 	.byte	0x04, 0x17
        /*000a*/ 	.short	(.L_23 - .L_22)
.L_22:
        /*000c*/ 	.word	0x00000000
        /*0010*/ 	.short	0x0000
        /*0012*/ 	.short	0x0070
        /*0014*/ 	.byte	0x00, 0xf0, 0x01, 0x10


	//----- nvinfo : EIATTR_SPARSE_MMA_MASK
	.align		4
.L_23:
        /*0018*/ 	.byte	0x03, 0x50
        /*001a*/ 	.short	0x0000


	//----- nvinfo : EIATTR_MAXREG_COUNT
	.align		4
        /*001c*/ 	.byte	0x03, 0x1b
        /*001e*/ 	.short	0x00a8


	//----- nvinfo : EIATTR_NUM_BARRIERS
	.align		4
        /*0020*/ 	.byte	0x02, 0x4c
        /*0022*/ 	.byte	0x01
	.zero		1


	//----- nvinfo : EIATTR_EXTERNS
	.align		4
        /*0024*/ 	.byte	0x04, 0x0f
        /*0026*/ 	.short	(.L_25 - .L_24)


	//   ....[0]....
	.align		4
.L_24:
        /*0028*/ 	.word	index@(__assertfail)


	//----- nvinfo : EIATTR_ANNOTATIONS
	.align		4
.L_25:
        /*002c*/ 	.byte	0x04, 0x55
        /*002e*/ 	.short	(.L_27 - .L_26)


	//   ....[0]....
.L_26:
        /*0030*/ 	.word	0x00000001
        /*0034*/ 	.byte	0x30, 0x0b, 0x00, 0x00, 0x01, 0x00, 0x00, 0x00, 0x70, 0x12, 0x00, 0x00, 0x01, 0x00, 0x00, 0x00
        /*0044*/ 	.byte	0xe0, 0x46, 0x00, 0x00, 0x01, 0x00, 0x00, 0x00, 0x60, 0x53, 0x00, 0x00


	//----- nvinfo : EIATTR_MERCURY_ISA_VERSION
	.align		4
.L_27:
        /*0050*/ 	.byte	0x03, 0x5f
        /*0052*/ 	.short	0x0101


	//----- nvinfo : EIATTR_INT_WARP_WIDE_INSTR_OFFSETS
	.align		4
        /*0054*/ 	.byte	0x04, 0x31
        /*0056*/ 	.short	(.L_29 - .L_28)


	//   ....[0]....
.L_28:
        /*0058*/ 	.word	0x00000450


	//   ....[1]....
        /*005c*/ 	.word	0x00000470


	//   ....[2]....
        /*0060*/ 	.word	0x000004f0


	//   ....[3]....
        /*0064*/ 	.word	0x00000500


	//   ....[4]....
        /*0068*/ 	.word	0x00000510


	//   ....[5]....
        /*006c*/ 	.word	0x00000530


	//   ....[6]....
        /*0070*/ 	.word	0x000005c0


	//   ....[7]....
        /*0074*/ 	.word	0x000005e0


	//----- nvinfo : EIATTR_COOP_GROUP_MASK_REGIDS
	.align		4
.L_29:
        /*0078*/ 	.byte	0x04, 0x29
        /*007a*/ 	.short	(.L_31 - .L_30)


	//   ....[0]....
.L_30:
        /*007c*/ 	.word	0xffffffff


	//   ....[1]....
        /*0080*/ 	.word	0xffffffff


	//   ....[2]....
        /*0084*/ 	.word	0xffffffff


	//   ....[3]....
        /*0088*/ 	.word	0xffffffff


	//   ....[4]....
        /*008c*/ 	.word	0xffffffff


	//   ....[5]....
        /*0090*/ 	.word	0xffffffff


	//----- nvinfo : EIATTR_COOP_GROUP_INSTR_OFFSETS
	.align		4
.L_31:
        /*0094*/ 	.byte	0x04, 0x28
        /*0096*/ 	.short	(.L_33 - .L_32)


	//   ....[0]....
.L_32:
        /*0098*/ 	.word	0x00000070


	//   ....[1]....
        /*009c*/ 	.word	0x00000080


	//   ....[2]....
        /*00a0*/ 	.word	0x00000140


	//   ....[3]....
        /*00a4*/ 	.word	0x00000330


	//   ....[4]....
        /*00a8*/ 	.word	0x00000370


	//   ....[5]....
        /*00ac*/ 	.word	0x000003b0


	//----- nvinfo : EIATTR_REG_RECONFIG
	.align		4
.L_33:
        /*00b0*/ 	.byte	0x01, 0x54
	.zero		2


	//----- nvinfo : EIATTR_SYSCALL_OFFSETS
	.align		4
        /*00b4*/ 	.byte	0x04, 0x46
        /*00b6*/ 	.short	(.L_35 - .L_34)


	//   ....[0]....
.L_34:
        /*00b8*/ 	.word	0x00001770


	//----- nvinfo : EIATTR_MBARRIER_INSTR_OFFSETS
	.align		4
.L_35:
        /*00bc*/ 	.byte	0x04, 0x39
        /*00be*/ 	.short	(.L_37 - .L_36)


	//   ....[0]....
.L_36:
        /*00c0*/ 	.word	0x00000240
        /*00c4*/ 	.word	0x000000ff
        /*00c8*/ 	.word	0x00000000
        /*00cc*/ 	.short	0x0100
        /*00ce*/ 	.byte	0x08
	.zero		1


	//   ....[1]....
        /*00d0*/ 	.word	0x00000250
        /*00d4*/ 	.word	0x000000ff
        /*00d8*/ 	.word	0x00000038
        /*00dc*/ 	.short	0x0100
        /*00de*/ 	.byte	0x08
	.zero		1


	//   ....[2]....
        /*00e0*/ 	.word	0x00000260
        /*00e4*/ 	.word	0x000000ff
        /*00e8*/ 	.word	0x00000008
        /*00ec*/ 	.short	0x0100
        /*00ee*/ 	.byte	0x08
	.zero		1


	//   ....[3]....
        /*00f0*/ 	.word	0x00000270
        /*00f4*/ 	.word	0x000000ff
        /*00f8*/ 	.word	0x00000040
        /*00fc*/ 	.short	0x0100
        /*00fe*/ 	.byte	0x08
	.zero		1


	//   ....[4]....
        /*0100*/ 	.word	0x00000280
        /*0104*/ 	.word	0x000000ff
        /*0108*/ 	.word	0x00000010
        /*010c*/ 	.short	0x0100
        /*010e*/ 	.byte	0x08
	.zero		1


	//   ....[5]....
        /*0110*/ 	.word	0x00000290
        /*0114*/ 	.word	0x000000ff
        /*0118*/ 	.word	0x00000048
        /*011c*/ 	.short	0x0100
        /*011e*/ 	.byte	0x08
	.zero		1


	//   ....[6]....
        /*0120*/ 	.word	0x000002a0
        /*0124*/ 	.word	0x000000ff
        /*0128*/ 	.word	0x00000018
        /*012c*/ 	.short	0x0100
        /*012e*/ 	.byte	0x08
	.zero		1


	//   ....[7]....
        /*0130*/ 	.word	0x000002b0
        /*0134*/ 	.word	0x000000ff
        /*0138*/ 	.word	0x00000050
        /*013c*/ 	.short	0x0100
        /*013e*/ 	.byte	0x08
	.zero		1


	//   ....[8]....
        /*0140*/ 	.word	0x000002c0
        /*0144*/ 	.word	0x000000ff
        /*0148*/ 	.word	0x00000020
        /*014c*/ 	.short	0x0100
        /*014e*/ 	.byte	0x08
	.zero		1


	//   ....[9]....
        /*0150*/ 	.word	0x000002d0
        /*0154*/ 	.word	0x000000ff
        /*0158*/ 	.word	0x00000058
        /*015c*/ 	.short	0x0100
        /*015e*/ 	.byte	0x08
	.zero		1


	//   ....[10]....
        /*0160*/ 	.word	0x000002e0
        /*0164*/ 	.word	0x000000ff
        /*0168*/ 	.word	0x00000028
        /*016c*/ 	.short	0x0100
        /*016e*/ 	.byte	0x08
	.zero		1


	//   ....[11]....
        /*0170*/ 	.word	0x000002f0
        /*0174*/ 	.word	0x000000ff
        /*0178*/ 	.word	0x00000060
        /*017c*/ 	.short	0x0100
        /*017e*/ 	.byte	0x08
	.zero		1


	//   ....[12]....
        /*0180*/ 	.word	0x00000300
        /*0184*/ 	.word	0x000000ff
        /*0188*/ 	.word	0x00000030
        /*018c*/ 	.short	0x0100
        /*018e*/ 	.byte	0x08
	.zero		1


	//   ....[13]....
        /*0190*/ 	.word	0x00000310
        /*0194*/ 	.word	0x000000ff
        /*0198*/ 	.word	0x00000068
        /*019c*/ 	.short	0x0100
        /*019e*/ 	.byte	0x08
	.zero		1


	//   ....[14]....
        /*01a0*/ 	.word	0x00000620
        /*01a4*/ 	.word	0x000000ff
        /*01a8*/ 	.word	0x000000a0
        /*01ac*/ 	.short	0x0100
        /*01ae*/ 	.byte	0x08
	.zero		1


	//   ....[15]....
        /*01b0*/ 	.word	0x00000690
        /*01b4*/ 	.word	0x000000ff
        /*01b8*/ 	.word	0x000000a8
        /*01bc*/ 	.short	0x0100
        /*01be*/ 	.byte	0x08
	.zero		1


	//   ....[16]....
        /*01c0*/ 	.word	0x000006b0
        /*01c4*/ 	.word	0x000000ff
        /*01c8*/ 	.word	0x00000080
        /*01cc*/ 	.short	0x0100
        /*01ce*/ 	.byte	0x09
	.zero		1


	//   ....[17]....
        /*01d0*/ 	.word	0x000006c0
        /*01d4*/ 	.word	0x000000ff
        /*01d8*/ 	.word	0x00000088
        /*01dc*/ 	.short	0x0100
        /*01de*/ 	.byte	0x09
	.zero		1


	//   ....[18]....
        /*01e0*/ 	.word	0x000006d0
        /*01e4*/ 	.word	0x000000ff
        /*01e8*/ 	.word	0x00000090
        /*01ec*/ 	.short	0x0100
        /*01ee*/ 	.byte	0x09
	.zero		1


	//   ....[19]....
        /*01f0*/ 	.word	0x000006e0
        /*01f4*/ 	.word	0x000000ff
        /*01f8*/ 	.word	0x00000098
        /*01fc*/ 	.short	0x0100
        /*01fe*/ 	.byte	0x09
	.zero		1


	//   ....[20]....
        /*0200*/ 	.word	0x00001630
        /*0204*/ 	.word	0x000000ff
        /*0208*/ 	.word	0xfffffff8
        /*020c*/ 	.short	0x010a
        /*020e*/ 	.byte	0x2b
	.zero		1


	//   ....[21]....
        /*0210*/ 	.word	0x000017f0
        /*0214*/ 	.word	0x00000003
        /*0218*/ 	.word	0x00000000
        /*021c*/ 	.short	0x010a
        /*021e*/ 	.byte	0x3f
	.zero		1


	//   ....[22]....
        /*0220*/ 	.word	0x00001830
        /*0224*/ 	.word	0x00000003
        /*0228*/ 	.word	0x00000000
        /*022c*/ 	.short	0x010a
        /*022e*/ 	.byte	0x3f
	.zero		1


	//   ....[23]....
        /*0230*/ 	.word	0x00001cf0
        /*0234*/ 	.word	0x000000ff
        /*0238*/ 	.word	0x00000000
        /*023c*/ 	.short	0x010a
        /*023e*/ 	.byte	0x04
	.zero		1


	//   ....[24]....
        /*0240*/ 	.word	0x00001d30
        /*0244*/ 	.word	0x000000ff
        /*0248*/ 	.word	0x00000000
        /*024c*/ 	.short	0x010a
        /*024e*/ 	.byte	0x04
	.zero		1


	//   ....[25]....
        /*0250*/ 	.word	0x00002150
        /*0254*/ 	.word	0x000000ff
        /*0258*/ 	.word	0x00000000
        /*025c*/ 	.short	0x0101
        /*025e*/ 	.byte	0x04
	.zero		1


	//   ....[26]....
        /*0260*/ 	.word	0x00002250
        /*0264*/ 	.word	0x00000003
        /*0268*/ 	.word	0x00000000
        /*026c*/ 	.short	0x0101
        /*026e*/ 	.byte	0x30
	.zero		1


	//   ....[27]....
        /*0270*/ 	.word	0x00002340
        /*0274*/ 	.word	0x000000ff
        /*0278*/ 	.word	0x00000000
        /*027c*/ 	.short	0x0101
        /*027e*/ 	.byte	0x04
	.zero		1


	//   ....[28]....
        /*0280*/ 	.word	0x000023b0
        /*0284*/ 	.word	0x000000ff
        /*0288*/ 	.word	0x00000008
        /*028c*/ 	.short	0x010a
        /*028e*/ 	.byte	0x2b
	.zero		1


	//   ....[29]....
        /*0290*/ 	.word	0x00004720
        /*0294*/ 	.word	0x00000000
        /*0298*/ 	.word	0x00000000
        /*029c*/ 	.short	0x0101
        /*029e*/ 	.byte	0x30
	.zero		1


	//   ....[30]....
        /*02a0*/ 	.word	0x00005030
        /*02a4*/ 	.word	0x0000000b
        /*02a8*/ 	.word	0x00000038
        /*02ac*/ 	.short	0x010a
        /*02ae*/ 	.byte	0x3f
	.zero		1


	//   ....[31]....
        /*02b0*/ 	.word	0x000054c0
        /*02b4*/ 	.word	0x00000006
        /*02b8*/ 	.word	0x000000a8
        /*02bc*/ 	.short	0x0101
        /*02be*/ 	.byte	0x3f
	.zero		1


	//   ....[32]....
        /*02c0*/ 	.word	0x00005bd0
        /*02c4*/ 	.word	0x00000007
        /*02c8*/ 	.word	0x00000000
        /*02cc*/ 	.short	0x010a
        /*02ce*/ 	.byte	0x3f
	.zero		1


	//   ....[33]....
        /*02d0*/ 	.word	0x00005c50
        /*02d4*/ 	.word	0x00000006
        /*02d8*/ 	.word	0x00000000
        /*02dc*/ 	.short	0x010a
        /*02de*/ 	.byte	0x3f
	.zero		1


	//   ....[34]....
        /*02e0*/ 	.word	0x00005ce0
        /*02e4*/ 	.word	0x00000007
        /*02e8*/ 	.word	0x00000000
        /*02ec*/ 	.short	0x010a
        /*02ee*/ 	.byte	0x3f
	.zero		1


	//   ....[35]....
        /*02f0*/ 	.word	0x00005d70
        /*02f4*/ 	.word	0x00000006
        /*02f8*/ 	.word	0x00000000
        /*02fc*/ 	.short	0x010a
        /*02fe*/ 	.byte	0x3f
	.zero		1


	//   ....[36]....
        /*0300*/ 	.word	0x00005e00
        /*0304*/ 	.word	0x00000007
        /*0308*/ 	.word	0x00000000
        /*030c*/ 	.short	0x010a
        /*030e*/ 	.byte	0x3f
	.zero		1


	//   ....[37]....
        /*0310*/ 	.word	0x00005e90
        /*0314*/ 	.word	0x00000006
        /*0318*/ 	.word	0x00000000
        /*031c*/ 	.short	0x010a
        /*031e*/ 	.byte	0x3f
	.zero		1


	//   ....[38]....
        /*0320*/ 	.word	0x00005f20
        /*0324*/ 	.word	0x00000005
        /*0328*/ 	.word	0x00000000
        /*032c*/ 	.short	0x010a
        /*032e*/ 	.byte	0x3f
	.zero		1


	//   ....[39]....
        /*0330*/ 	.word	0x00005f90
        /*0334*/ 	.word	0x00000003
        /*0338*/ 	.word	0xfffffff8
        /*033c*/ 	.short	0x010a
        /*033e*/ 	.byte	0x3f
	.zero		1


	//   ....[40]....
        /*0340*/ 	.word	0x00005fe0
        /*0344*/ 	.word	0x00000003
        /*0348*/ 	.word	0x00000000
        /*034c*/ 	.short	0x010a
        /*034e*/ 	.byte	0x3f
	.zero		1


	//   ....[41]....
        /*0350*/ 	.word	0x00006040
        /*0354*/ 	.word	0x00000004
        /*0358*/ 	.word	0x00000000
        /*035c*/ 	.short	0x010a
        /*035e*/ 	.byte	0x3f
	.zero		1


	//   ....[42]....
        /*0360*/ 	.word	0x000060a0
        /*0364*/ 	.word	0x00000003
        /*0368*/ 	.word	0x00000008
        /*036c*/ 	.short	0x010a
        /*036e*/ 	.byte	0x3f
	.zero		1


	//   ....[43]....
        /*0370*/ 	.word	0x00006170
        /*0374*/ 	.word	0x0000000b
        /*0378*/ 	.word	0x00000038
        /*037c*/ 	.short	0x010a
        /*037e*/ 	.byte	0x3f
	.zero		1


	//   ....[44]....
        /*0380*/ 	.word	0x00006240
        /*0384*/ 	.word	0x00000007
        /*0388*/ 	.word	0x00000000
        /*038c*/ 	.short	0x010a
        /*038e*/ 	.byte	0x3f
	.zero		1


	//   ....[45]....
        /*0390*/ 	.word	0x00006290
        /*0394*/ 	.word	0x00000006
        /*0398*/ 	.word	0x00000000
        /*039c*/ 	.short	0x010a
        /*039e*/ 	.byte	0x3f
	.zero		1


	//   ....[46]....
        /*03a0*/ 	.word	0x000062e0
        /*03a4*/ 	.word	0x00000007
        /*03a8*/ 	.word	0x00000000
        /*03ac*/ 	.short	0x010a
        /*03ae*/ 	.byte	0x3f
	.zero		1


	//   ....[47]....
        /*03b0*/ 	.word	0x00006330
        /*03b4*/ 	.word	0x00000006
        /*03b8*/ 	.word	0x00000000
        /*03bc*/ 	.short	0x010a
        /*03be*/ 	.byte	0x3f
	.zero		1


	//   ....[48]....
        /*03c0*/ 	.word	0x00006380
        /*03c4*/ 	.word	0x00000007
        /*03c8*/ 	.word	0x00000000
        /*03cc*/ 	.short	0x010a
        /*03ce*/ 	.byte	0x3f
	.zero		1


	//   ....[49]....
        /*03d0*/ 	.word	0x000063d0
        /*03d4*/ 	.word	0x00000006
        /*03d8*/ 	.word	0x00000000
        /*03dc*/ 	.short	0x010a
        /*03de*/ 	.byte	0x3f
	.zero		1


	//----- nvinfo : EIATTR_NUM_MBARRIERS
	.align		4
.L_37:
        /*03e0*/ 	.byte	0x03, 0x38
        /*03e2*/ 	.short	0x0014


	//----- nvinfo : EIATTR_EXIT_INSTR_OFFSETS
	.align		4
        /*03e4*/ 	.byte	0x04, 0x1c
        /*03e6*/ 	.short	(.L_39 - .L_38)


	//   ....[0]....
.L_38:
        /*03e8*/ 	.word	0x00001200


	//   ....[1]....
        /*03ec*/ 	.word	0x00001260


	//   ....[2]....
        /*03f0*/ 	.word	0x00004d60


	//   ....[3]....
        /*03f4*/ 	.word	0x00004d90


	//   ....[4]....
        /*03f8*/ 	.word	0x00005f70


	//----- nvinfo : EIATTR_MAX_THREADS
	.align		4
.L_39:
        /*03fc*/ 	.byte	0x04, 0x05
        /*03fe*/ 	.short	(.L_41 - .L_40)
.L_40:
        /*0400*/ 	.word	0x00000180
        /*0404*/ 	.word	0x00000001
        /*0408*/ 	.word	0x00000001


	//----- nvinfo : EIATTR_CRS_STACK_SIZE
	.align		4
.L_41:
        /*040c*/ 	.byte	0x04, 0x1e
        /*040e*/ 	.short	(.L_43 - .L_42)
.L_42:
        /*0410*/ 	.word	0x00000000


	//----- nvinfo : EIATTR_CBANK_PARAM_SIZE
	.align		4
.L_43:
        /*0414*/ 	.byte	0x03, 0x19
        /*0416*/ 	.short	0x0470


	//----- nvinfo : EIATTR_PARAM_CBANK
	.align		4
        /*0418*/ 	.byte	0x04, 0x0a
        /*041a*/ 	.short	(.L_45 - .L_44)
	.align		4
.L_44:
        /*041c*/ 	.word	index@(.nv.constant0._ZN7cutlass13device_kernelINS_4gemm6kernel13GemmUniversalIN4cute5tupleIJiiiiEEENS1_10collective13CollectiveMmaINS1_34MainloopSm90TmaGmmaWarpSpecializedILi7ENS5_IJNS4_1CILi1EEESB_SB_EEENS1_32KernelTmaWarpSpecializedPingpongEEENS5_IJNSA_ILi64EEESF_SF_EEENS_10tfloat32_tENS5_IJlSB_lEEESH_SI_NS4_8TiledMMAINS4_8MMA_AtomIJNS4_4SM904GMMA29MMA_64x64x8_F32TF32TF32_SS_TNILNSM_7ScaleInE1ELSO_1EEEEEENS4_6LayoutISC_NS5_IJNSA_ILi0EEESS_SS_EEEEENS5_IJNS4_10UnderscoreESV_SV_EEEEENS4_13SM90_TMA_LOADENS4_14ComposedLayoutINS4_7SwizzleILi3ELi4ELi3EEENS4_18smem_ptr_flag_bitsILi32EEENSR_INS5_IJNSA_ILi8EEENSA_ILi32EEEEEENS5_IJS15_SB_EEEEEEEvNS4_8identityESY_S19_vS1A_EENS_8epilogue10collective6detail29Sm90TmaWarpSpecializedAdapterINS1D_15DefaultEpilogueISH_SI_SI_NS1C_6thread17LinearCombinationISH_Li1EffLNS1H_9ScaleType4KindE0ELNS_15FloatRoundStyleE2ESH_EENS1_15EpilogueDefaultEEEEEvvEEEEvNT_6ParamsE)
        /*0420*/ 	.short	0x0210
        /*0422*/ 	.short	0x0470


	//----- nvinfo : EIATTR_SW_WAR
	.align		4
.L_45:
        /*0424*/ 	.byte	0x04, 0x36
        /*0426*/ 	.short	(.L_47 - .L_46)
.L_46:
        /*0428*/ 	.word	0x00000008
.L_47:


//--------------------- .nv.callgraph             --------------------------
	.section	.nv.callgraph,"",@"SHT_CUDA_CALLGRAPH"
	.align	4
	.sectionentsize	8
	.align		4
        /*0000*/ 	.word	0x00000000
	.align		4
        /*0004*/ 	.word	0xffffffff
	.align		4
        /*0008*/ 	.word	index@(_ZN7cutlass13device_kernelINS_4gemm6kernel13GemmUniversalIN4cute5tupleIJiiiiEEENS1_10collective13CollectiveMmaINS1_34MainloopSm90TmaGmmaWarpSpecializedILi7ENS5_IJNS4_1CILi1EEESB_SB_EEENS1_32KernelTmaWarpSpecializedPingpongEEENS5_IJNSA_ILi64EEESF_SF_EEENS_10tfloat32_tENS5_IJlSB_lEEESH_SI_NS4_8TiledMMAINS4_8MMA_AtomIJNS4_4SM904GMMA29MMA_64x64x8_F32TF32TF32_SS_TNILNSM_7ScaleInE1ELSO_1EEEEEENS4_6LayoutISC_NS5_IJNSA_ILi0EEESS_SS_EEEEENS5_IJNS4_10UnderscoreESV_SV_EEEEENS4_13SM90_TMA_LOADENS4_14ComposedLayoutINS4_7SwizzleILi3ELi4ELi3EEENS4_18smem_ptr_flag_bitsILi32EEENSR_INS5_IJNSA_ILi8EEENSA_ILi32EEEEEENS5_IJS15_SB_EEEEEEEvNS4_8identityESY_S19_vS1A_EENS_8epilogue10collective6detail29Sm90TmaWarpSpecializedAdapterINS1D_15DefaultEpilogueISH_SI_SI_NS1C_6thread17LinearCombinationISH_Li1EffLNS1H_9ScaleType4KindE0ELNS_15FloatRoundStyleE2ESH_EENS1_15EpilogueDefaultEEEEEvvEEEEvNT_6ParamsE)
	.align		4
        /*000c*/ 	.word	index@(__assertfail)
	.align		4
        /*0010*/ 	.word	0x00000000
	.align		4
        /*0014*/ 	.word	0xfffffffe
	.align		4
        /*0018*/ 	.word	0x00000000
	.align		4
        /*001c*/ 	.word	0xfffffffd
	.align		4
        /*0020*/ 	.word	0x00000000
	.align		4
        /*0024*/ 	.word	0xfffffffc


//--------------------- .nv.constant4             --------------------------
	.section	.nv.constant4,"a",@progbits
	.align	8
	.align		8
.nv.constant4:
        /*0000*/ 	.dword	__assertfail
	.align		8
        /*0008*/ 	.dword	__unnamed_1
	.align		8
        /*0010*/ 	.dword	_ZN40_INTERNAL_04efc5d1_4_k_cu_5280e526_227144cuda3std3__45__cpo5beginE
	.align		8
        /*0018*/ 	.dword	_ZN40_INTERNAL_04efc5d1_4_k_cu_5280e526_227144cuda3std3__45__cpo3endE
	.align		8
        /*0020*/ 	.dword	_ZN40_INTERNAL_04efc5d1_4_k_cu_5280e526_227144cuda3std3__45__cpo6cbeginE
	.align		8
        /*0028*/ 	.dword	_ZN40_INTERNAL_04efc5d1_4_k_cu_5280e526_227144cuda3std3__45__cpo4cendE
	.align		8
        /*0030*/ 	.dword	_ZN40_INTERNAL_04efc5d1_4_k_cu_5280e526_227144cuda3std3__442_GLOBAL__N__04efc5d1_4_k_cu_5280e526_227146ignoreE
	.align		8
        /*0038*/ 	.dword	_ZN40_INTERNAL_04efc5d1_4_k_cu_5280e526_227144cuda3std3__419piecewise_constructE
	.align		8
        /*0040*/ 	.dword	_ZN40_INTERNAL_04efc5d1_4_k_cu_5280e526_227144cuda3std3__48in_placeE
	.align		8
        /*0048*/ 	.dword	_ZN40_INTERNAL_04efc5d1_4_k_cu_5280e526_227144cuda3std6ranges3__45__cpo4swapE
	.align		8
        /*0050*/ 	.dword	_ZN40_INTERNAL_04efc5d1_4_k_cu_5280e526_227144cuda3std6ranges3__45__cpo9iter_moveE
	.align		8
        /*0058*/ 	.dword	_ZN40_INTERNAL_04efc5d1_4_k_cu_5280e526_227144cute7productE
	.align		8
        /*0060*/ 	.dword	_ZN40_INTERNAL_04efc5d1_4_k_cu_5280e526_227144cute1_E
	.align		8
        /*0068*/ 	.dword	$str$22
	.align		8
        /*0070*/ 	.dword	$str$23


//--------------------- .text._ZN7cutlass13device_kernelINS_4gemm6kernel13GemmUniversalIN4cute5tupleIJiiiiEEENS1_10collective13CollectiveMmaINS1_34MainloopSm90TmaGmmaWarpSpecializedILi7ENS5_IJNS4_1CILi1EEESB_SB_EEENS1_32KernelTmaWarpSpecializedPingpongEEENS5_IJNSA_ILi64EEESF_SF_EEENS_10tfloat32_tENS5_IJlSB_lEEESH_SI_NS4_8TiledMMAINS4_8MMA_AtomIJNS4_4SM904GMMA29MMA_64x64x8_F32TF32TF32_SS_TNILNSM_7ScaleInE1ELSO_1EEEEEENS4_6LayoutISC_NS5_IJNSA_ILi0EEESS_SS_EEEEENS5_IJNS4_10UnderscoreESV_SV_EEEEENS4_13SM90_TMA_LOADENS4_14ComposedLayoutINS4_7SwizzleILi3ELi4ELi3EEENS4_18smem_ptr_flag_bitsILi32EEENSR_INS5_IJNSA_ILi8EEENSA_ILi32EEEEEENS5_IJS15_SB_EEEEEEEvNS4_8identityESY_S19_vS1A_EENS_8epilogue10collective6detail29Sm90TmaWarpSpecializedAdapterINS1D_15DefaultEpilogueISH_SI_SI_NS1C_6thread17LinearCombinationISH_Li1EffLNS1H_9ScaleType4KindE0ELNS_15FloatRoundStyleE2ESH_EENS1_15EpilogueDefaultEEEEEvvEEEEvNT_6ParamsE --------------------------
	.section	.text._ZN7cutlass13device_kernelINS_4gemm6kernel13GemmUniversalIN4cute5tupleIJiiiiEEENS1_10collective13CollectiveMmaINS1_34MainloopSm90TmaGmmaWarpSpecializedILi7ENS5_IJNS4_1CILi1EEESB_SB_EEENS1_32KernelTmaWarpSpecializedPingpongEEENS5_IJNSA_ILi64EEESF_SF_EEENS_10tfloat32_tENS5_IJlSB_lEEESH_SI_NS4_8TiledMMAINS4_8MMA_AtomIJNS4_4SM904GMMA29MMA_64x64x8_F32TF32TF32_SS_TNILNSM_7ScaleInE1ELSO_1EEEEEENS4_6LayoutISC_NS5_IJNSA_ILi0EEESS_SS_EEEEENS5_IJNS4_10UnderscoreESV_SV_EEEEENS4_13SM90_TMA_LOADENS4_14ComposedLayoutINS4_7SwizzleILi3ELi4ELi3EEENS4_18smem_ptr_flag_bitsILi32EEENSR_INS5_IJNSA_ILi8EEENSA_ILi32EEEEEENS5_IJS15_SB_EEEEEEEvNS4_8identityESY_S19_vS1A_EENS_8epilogue10collective6detail29Sm90TmaWarpSpecializedAdapterINS1D_15DefaultEpilogueISH_SI_SI_NS1C_6thread17LinearCombinationISH_Li1EffLNS1H_9ScaleType4KindE0ELNS_15FloatRoundStyleE2ESH_EENS1_15EpilogueDefaultEEEEEvvEEEEvNT_6ParamsE,"ax",@progbits
	.align	128
.text._ZN7cutlass13device_kernelINS_4gemm6kernel13GemmUniversalIN4cute5tupleIJiiiiEEENS1_10collective13CollectiveMmaINS1_34MainloopSm90TmaGmmaWarpSpecializedILi7ENS5_IJNS4_1CILi1EEESB_SB_EEENS1_32KernelTmaWarpSpecializedPingpongEEENS5_IJNSA_ILi64EEESF_SF_EEENS_10tfloat32_tENS5_IJlSB_lEEESH_SI_NS4_8TiledMMAINS4_8MMA_AtomIJNS4_4SM904GMMA29MMA_64x64x8_F32TF32TF32_SS_TNILNSM_7ScaleInE1ELSO_1EEEEEENS4_6LayoutISC_NS5_IJNSA_ILi0EEESS_SS_EEEEENS5_IJNS4_10UnderscoreESV_SV_EEEEENS4_13SM90_TMA_LOADENS4_14ComposedLayoutINS4_7SwizzleILi3ELi4ELi3EEENS4_18smem_ptr_flag_bitsILi32EEENSR_INS5_IJNSA_ILi8EEENSA_ILi32EEEEEENS5_IJS15_SB_EEEEEEEvNS4_8identityESY_S19_vS1A_EENS_8epilogue10collective6detail29Sm90TmaWarpSpecializedAdapterINS1D_15DefaultEpilogueISH_SI_SI_NS1C_6thread17LinearCombinationISH_Li1EffLNS1H_9ScaleType4KindE0ELNS_15FloatRoundStyleE2ESH_EENS1_15EpilogueDefaultEEEEEvvEEEEvNT_6ParamsE:
        .type           _ZN7cutlass13device_kernelINS_4gemm6kernel13GemmUniversalIN4cute5tupleIJiiiiEEENS1_10collective13CollectiveMmaINS1_34MainloopSm90TmaGmmaWarpSpecializedILi7ENS5_IJNS4_1CILi1EEESB_SB_EEENS1_32KernelTmaWarpSpecializedPingpongEEENS5_IJNSA_ILi64EEESF_SF_EEENS_10tfloat32_tENS5_IJlSB_lEEESH_SI_NS4_8TiledMMAINS4_8MMA_AtomIJNS4_4SM904GMMA29MMA_64x64x8_F32TF32TF32_SS_TNILNSM_7ScaleInE1ELSO_1EEEEEENS4_6LayoutISC_NS5_IJNSA_ILi0EEESS_SS_EEEEENS5_IJNS4_10UnderscoreESV_SV_EEEEENS4_13SM90_TMA_LOADENS4_14ComposedLayoutINS4_7SwizzleILi3ELi4ELi3EEENS4_18smem_ptr_flag_bitsILi32EEENSR_INS5_IJNSA_ILi8EEENSA_ILi32EEEEEENS5_IJS15_SB_EEEEEEEvNS4_8identityESY_S19_vS1A_EENS_8epilogue10collective6detail29Sm90TmaWarpSpecializedAdapterINS1D_15DefaultEpilogueISH_SI_SI_NS1C_6thread17LinearCombinationISH_Li1EffLNS1H_9ScaleType4KindE0ELNS_15FloatRoundStyleE2ESH_EENS1_15EpilogueDefaultEEEEEvvEEEEvNT_6ParamsE,@function
        .size           _ZN7cutlass13device_kernelINS_4gemm6kernel13GemmUniversalIN4cute5tupleIJiiiiEEENS1_10collective13CollectiveMmaINS1_34MainloopSm90TmaGmmaWarpSpecializedILi7ENS5_IJNS4_1CILi1EEESB_SB_EEENS1_32KernelTmaWarpSpecializedPingpongEEENS5_IJNSA_ILi64EEESF_SF_EEENS_10tfloat32_tENS5_IJlSB_lEEESH_SI_NS4_8TiledMMAINS4_8MMA_AtomIJNS4_4SM904GMMA29MMA_64x64x8_F32TF32TF32_SS_TNILNSM_7ScaleInE1ELSO_1EEEEEENS4_6LayoutISC_NS5_IJNSA_ILi0EEESS_SS_EEEEENS5_IJNS4_10UnderscoreESV_SV_EEEEENS4_13SM90_TMA_LOADENS4_14ComposedLayoutINS4_7SwizzleILi3ELi4ELi3EEENS4_18smem_ptr_flag_bitsILi32EEENSR_INS5_IJNSA_ILi8EEENSA_ILi32EEEEEENS5_IJS15_SB_EEEEEEEvNS4_8identityESY_S19_vS1A_EENS_8epilogue10collective6detail29Sm90TmaWarpSpecializedAdapterINS1D_15DefaultEpilogueISH_SI_SI_NS1C_6thread17LinearCombinationISH_Li1EffLNS1H_9ScaleType4KindE0ELNS_15FloatRoundStyleE2ESH_EENS1_15EpilogueDefaultEEEEEvvEEEEvNT_6ParamsE,(.L_x_139 - _ZN7cutlass13device_kernelINS_4gemm6kernel13GemmUniversalIN4cute5tupleIJiiiiEEENS1_10collective13CollectiveMmaINS1_34MainloopSm90TmaGmmaWarpSpecializedILi7ENS5_IJNS4_1CILi1EEESB_SB_EEENS1_32KernelTmaWarpSpecializedPingpongEEENS5_IJNSA_ILi64EEESF_SF_EEENS_10tfloat32_tENS5_IJlSB_lEEESH_SI_NS4_8TiledMMAINS4_8MMA_AtomIJNS4_4SM904GMMA29MMA_64x64x8_F32TF32TF32_SS_TNILNSM_7ScaleInE1ELSO_1EEEEEENS4_6LayoutISC_NS5_IJNSA_ILi0EEESS_SS_EEEEENS5_IJNS4_10UnderscoreESV_SV_EEEEENS4_13SM90_TMA_LOADENS4_14ComposedLayoutINS4_7SwizzleILi3ELi4ELi3EEENS4_18smem_ptr_flag_bitsILi32EEENSR_INS5_IJNSA_ILi8EEENSA_ILi32EEEEEENS5_IJS15_SB_EEEEEEEvNS4_8identityESY_S19_vS1A_EENS_8epilogue10collective6detail29Sm90TmaWarpSpecializedAdapterINS1D_15DefaultEpilogueISH_SI_SI_NS1C_6thread17LinearCombinationISH_Li1EffLNS1H_9ScaleType4KindE0ELNS_15FloatRoundStyleE2ESH_EENS1_15EpilogueDefaultEEEEEvvEEEEvNT_6ParamsE)
        .other          _ZN7cutlass13device_kernelINS_4gemm6kernel13GemmUniversalIN4cute5tupleIJiiiiEEENS1_10collective13CollectiveMmaINS1_34MainloopSm90TmaGmmaWarpSpecializedILi7ENS5_IJNS4_1CILi1EEESB_SB_EEENS1_32KernelTmaWarpSpecializedPingpongEEENS5_IJNSA_ILi64EEESF_SF_EEENS_10tfloat32_tENS5_IJlSB_lEEESH_SI_NS4_8TiledMMAINS4_8MMA_AtomIJNS4_4SM904GMMA29MMA_64x64x8_F32TF32TF32_SS_TNILNSM_7ScaleInE1ELSO_1EEEEEENS4_6LayoutISC_NS5_IJNSA_ILi0EEESS_SS_EEEEENS5_IJNS4_10UnderscoreESV_SV_EEEEENS4_13SM90_TMA_LOADENS4_14ComposedLayoutINS4_7SwizzleILi3ELi4ELi3EEENS4_18smem_ptr_flag_bitsILi32EEENSR_INS5_IJNSA_ILi8EEENSA_ILi32EEEEEENS5_IJS15_SB_EEEEEEEvNS4_8identityESY_S19_vS1A_EENS_8epilogue10collective6detail29Sm90TmaWarpSpecializedAdapterINS1D_15DefaultEpilogueISH_SI_SI_NS1C_6thread17LinearCombinationISH_Li1EffLNS1H_9ScaleType4KindE0ELNS_15FloatRoundStyleE2ESH_EENS1_15EpilogueDefaultEEEEEvvEEEEvNT_6ParamsE,@"STO_CUDA_ENTRY STV_DEFAULT"
_ZN7cutlass13device_kernelINS_4gemm6kernel13GemmUniversalIN4cute5tupleIJiiiiEEENS1_10collective13CollectiveMmaINS1_34MainloopSm90TmaGmmaWarpSpecializedILi7ENS5_IJNS4_1CILi1EEESB_SB_EEENS1_32KernelTmaWarpSpecializedPingpongEEENS5_IJNSA_ILi64EEESF_SF_EEENS_10tfloat32_tENS5_IJlSB_lEEESH_SI_NS4_8TiledMMAINS4_8MMA_AtomIJNS4_4SM904GMMA29MMA_64x64x8_F32TF32TF32_SS_TNILNSM_7ScaleInE1ELSO_1EEEEEENS4_6LayoutISC_NS5_IJNSA_ILi0EEESS_SS_EEEEENS5_IJNS4_10UnderscoreESV_SV_EEEEENS4_13SM90_TMA_LOADENS4_14ComposedLayoutINS4_7SwizzleILi3ELi4ELi3EEENS4_18smem_ptr_flag_bitsILi32EEENSR_INS5_IJNSA_ILi8EEENSA_ILi32EEEEEENS5_IJS15_SB_EEEEEEEvNS4_8identityESY_S19_vS1A_EENS_8epilogue10collective6detail29Sm90TmaWarpSpecializedAdapterINS1D_15DefaultEpilogueISH_SI_SI_NS1C_6thread17LinearCombinationISH_Li1EffLNS1H_9ScaleType4KindE0ELNS_15FloatRoundStyleE2ESH_EENS1_15EpilogueDefaultEEEEEvvEEEEvNT_6ParamsE:
[----:B------:R-:W0:Y:S02]  /*0000*/  LDC R1, c[0x0][0x28] ;  /* 0x00000a00ff017b82 */ /* 0x000e240000000800 */
[----:B0-----:R-:W-:Y:S01]  /*0010*/  VIADD R1, R1, 0xfffffff8 ;  /* 0xfffffff801017836 */ /* 0x001fe20000000000 */
[----:B------:R-:W0:Y:S01]  /*0020*/  S2R R4, SR_TID.X ;  /* 0x0000000000047919 */ /* 0x000e220000002100 */
[----:B------:R-:W-:Y:S01]  /*0030*/  ELECT P0, URZ, PT ;  /* 0x00000000003f782f */ /* 0x000fe20003800000 */
[----:B------:R-:W-:Y:S01]  /*0040*/  BSSY B0, `(.L_x_0) ;  /* 0x000000f000007945 */ /* 0x000fe20003800000 */
[--C-:B0-----:R-:W-:Y:S02]  /*0050*/  SHF.R.U32.HI R0, RZ, 0x5, R4.reuse ;  /* 0x00000005ff007819 */ /* 0x101fe40000011604 */
[----:B------:R-:W-:-:S03]  /*0060*/  SHF.R.U32.HI R5, RZ, 0x7, R4 ;  /* 0x00000007ff057819 */ /* 0x000fc60000011604 */
[----:B------:R-:W0:Y:S04]  /*0070*/  SHFL.IDX PT, R2, R0, RZ, 0x1f ;  /* 0x00001fff00027589 */ /* 0x000e2800000e0000 */
[----:B------:R1:W2:Y:S01]  /*0080*/  SHFL.IDX PT, R7, R5, RZ, 0x1f ;  /* 0x00001fff05077589 */ /* 0x0002a200000e0000 */
[----:B0-----:R-:W-:-:S13]  /*0090*/  ISETP.NE.OR P0, PT, R2, RZ, !P0 ;  /* 0x000000ff0200720c */ /* 0x001fda0004705670 */
[----:B-12---:R-:W-:Y:S05]  /*00a0*/  @P0 BRA `(.L_x_1) ;  /* 0x0000000000200947 */ /* 0x006fea0003800000 */
[----:B------:R-:W-:Y:S02]  /*00b0*/  ULDC.64 UR4, c[0x0][0x198] ;  /* 0x0000660000047ab9 */ /* 0x000fe40000000a00 */
[----:B------:R-:W-:Y:S02]  /*00c0*/  UIADD3 UR6, UP0, UR4, 0xf0, URZ ;  /* 0x000000f004067890 */ /* 0x000fe4000ff1e03f */
[----:B------:R-:W-:Y:S02]  /*00d0*/  UIADD3 UR4, UP1, UR4, 0x1f0, URZ ;  /* 0x000001f004047890 */ /* 0x000fe4000ff3e03f */
[----:B------:R-:W-:Y:S02]  /*00e0*/  UIADD3.X UR7, URZ, UR5, URZ, UP0, !UPT ;  /* 0x000000053f077290 */ /* 0x000fe400087fe43f */
[----:B------:R-:W-:-:S07]  /*00f0*/  UIADD3.X UR5, URZ, UR5, URZ, UP1, !UPT ;  /* 0x000000053f057290 */ /* 0x000fce0008ffe43f */
[----:B------:R0:W-:Y:S02]  /*0100*/  UTMACCTL.PF [UR6] ;  /* 0x00000000060079b9 */ /* 0x0001e40008040000 */
[----:B------:R0:W-:Y:S02]  /*0110*/  UTMACCTL.PF [UR4] ;  /* 0x00000000040079b9 */ /* 0x0001e40008040000 */
[----:B0-----:R-:W-:Y:S01]  /*0120*/  NOP ;  /* 0x0000000000007918 */ /* 0x001fe20000000000 */
.L_x_1:
[----:B------:R-:W-:Y:S05]  /*0130*/  BSYNC B0 ;  /* 0x0000000000007941 */ /* 0x000fea0003800000 */
.L_x_0:
[----:B------:R-:W0:Y:S02]  /*0140*/  SHFL.IDX PT, R3, R0, RZ, 0x1f ;  /* 0x00001fff00037589 */ /* 0x000e2400000e0000 */
[----:B0-----:R-:W-:-:S13]  /*0150*/  ISETP.NE.AND P0, PT, R3, RZ, PT ;  /* 0x000000ff0300720c */ /* 0x001fda0003f05270 */
[----:B------:R-:W-:Y:S05]  /*0160*/  @P0 BRA `(.L_x_2) ;  /* 0x0000000000700947 */ /* 0x000fea0003800000 */
[----:B------:R-:W0:Y:S01]  /*0170*/  S2UR UR8, SR_CgaCtaId ;  /* 0x00000000000879c3 */ /* 0x000e220000008800 */
[----:B------:R-:W-:Y:S01]  /*0180*/  UMOV UR4, 0x400 ;  /* 0x0000040000047882 */ /* 0x000fe20000000000 */
[----:B------:R-:W-:Y:S01]  /*0190*/  UMOV UR5, 0x1 ;  /* 0x0000000100057882 */ /* 0x000fe20000000000 */
[----:B------:R-:W-:Y:S01]  /*01a0*/  UMOV UR6, 0x80 ;  /* 0x0000008000067882 */ /* 0x000fe20000000000 */
[----:B------:R-:W-:Y:S01]  /*01b0*/  ELECT P0, URZ, PT ;  /* 0x00000000003f782f */ /* 0x000fe20003800000 */
[----:B------:R-:W-:-:S04]  /*01c0*/  UIADD3 UR6, -UR6, 0x100000, URZ ;  /* 0x0010000006067890 */ /* 0x000fc8000fffe13f */
[----:B------:R-:W-:Y:S02]  /*01d0*/  USHF.L.U32 UR7, UR6, 0xb, URZ ;  /* 0x0000000b06077899 */ /* 0x000fe4000800063f */
[----:B------:R-:W-:Y:S02]  /*01e0*/  USHF.L.U32 UR6, UR6, 0x1, URZ ;  /* 0x0000000106067899 */ /* 0x000fe4000800063f */
[----:B0-----:R-:W-:Y:S02]  /*01f0*/  ULEA UR8, UR8, UR4, 0x18 ;  /* 0x0000000408087291 */ /* 0x001fe4000f8ec03f */
[----:B------:R-:W-:-:S04]  /*0200*/  UIADD3 UR4, -UR5, 0x100000, URZ ;  /* 0x0010000005047890 */ /* 0x000fc8000fffe13f */
[----:B------:R-:W-:Y:S02]  /*0210*/  USHF.L.U32 UR5, UR4, 0xb, URZ ;  /* 0x0000000b04057899 */ /* 0x000fe4000800063f */
[----:B------:R-:W-:Y:S01]  /*0220*/  USHF.L.U32 UR4, UR4, 0x1, URZ ;  /* 0x0000000104047899 */ /* 0x000fe2000800063f */
[----:B------:R-:W0:Y:S11]  /*0230*/  FENCE.VIEW.ASYNC.S ;  /* 0x00000000000073c6 */ /* 0x000e360000000000 */
[----:B0-----:R0:W1:Y:S01]  /*0240*/  SYNCS.EXCH.64 URZ, [UR8], UR4 ;  /* 0x00000004083f75b2 */ /* 0x0010620008000100 */
[----:B------:R0:W2:Y:S01]  /*0250*/  SYNCS.EXCH.64 URZ, [UR8+0x38], UR6 ;  /* 0x00003806083f75b2 */ /* 0x0000a20008000100 */
[----:B------:R0:W3:Y:S01]  /*0260*/  SYNCS.EXCH.64 URZ, [UR8+0x8], UR4 ;  /* 0x00000804083f75b2 */ /* 0x0000e20008000100 */
[----:B------:R0:W4:Y:S01]  /*0270*/  SYNCS.EXCH.64 URZ, [UR8+0x40], UR6 ;  /* 0x00004006083f75b2 */ /* 0x0001220008000100 */
[----:B------:R0:W0:Y:S01]  /*0280*/  SYNCS.EXCH.64 URZ, [UR8+0x10], UR4 ;  /* 0x00001004083f75b2 */ /* 0x0000220008000100 */
        /* <DEDUP_REMOVED lines=9> */
[----:B------:R-:W-:Y:S01]  /*0320*/  NOP ;  /* 0x0000000000007918 */ /* 0x000fe20000000000 */
.L_x_2:
[----:B------:R-:W5:Y:S01]  /*0330*/  SHFL.IDX PT, R6, R0, RZ, 0x1f ;  /* 0x00001fff00067589 */ /* 0x000f6200000e0000 */
[----:B------:R-:W-:Y:S01]  /*0340*/  ELECT P0, URZ, PT ;  /* 0x00000000003f782f */ /* 0x000fe20003800000 */
[----:B------:R-:W-:Y:S01]  /*0350*/  NOP ;  /* 0x0000000000007918 */ /* 0x000fe20000000000 */
[----:B------:R-:W-:Y:S01]  /*0360*/  ELECT P1, URZ, PT ;  /* 0x00000000003f782f */ /* 0x000fe20003820000 */
[----:B------:R-:W1:Y:S01]  /*0370*/  SHFL.IDX PT, R3, R0, RZ, 0x1f ;  /* 0x00001fff00037589 */ /* 0x000e6200000e0000 */
[----:B0-----:R-:W-:Y:S01]  /*0380*/  UMOV UR4, 0x20 ;  /* 0x0000002000047882 */ /* 0x001fe20000000000 */
[----:B------:R-:W-:Y:S01]  /*0390*/  UMOV UR11, 0x80 ;  /* 0x00000080000b7882 */ /* 0x000fe20000000000 */
[----:B------:R-:W-:Y:S01]  /*03a0*/  NOP ;  /* 0x0000000000007918 */ /* 0x000fe20000000000 */
[----:B------:R-:W0:Y:S01]  /*03b0*/  SHFL.IDX PT, R5, R5, RZ, 0x1f ;  /* 0x00001fff05057589 */ /* 0x000e2200000e0000 */
[C---:B------:R-:W-:Y:S01]  /*03c0*/  VIADD R31, R7.reuse, 0xffffffff ;  /* 0xffffffff071f7836 */ /* 0x040fe20000000000 */
[----:B------:R-:W-:Y:S01]  /*03d0*/  ULDC.64 UR36, c[0x0][0x208] ;  /* 0x0000820000247ab9 */ /* 0x000fe20000000a00 */
[----:B------:R-:W-:-:S03]  /*03e0*/  ISETP.NE.AND P2, PT, R7, RZ, PT ;  /* 0x000000ff0700720c */ /* 0x000fc60003f45270 */
[----:B------:R-:W-:Y:S02]  /*03f0*/  ISETP.GE.U32.AND P3, PT, R31, 0x2, PT ;  /* 0x000000021f00780c */ /* 0x000fe40003f66070 */
[----:B-----5:R-:W-:Y:S02]  /*0400*/  ISETP.NE.OR P0, PT, R6, RZ, !P0 ;  /* 0x000000ff0600720c */ /* 0x020fe40004705670 */
[----:B-1----:R-:W-:Y:S02]  /*0410*/  ISETP.NE.OR P1, PT, R3, RZ, !P1 ;  /* 0x000000ff0300720c */ /* 0x002fe40004f25670 */
[----:B------:R-:W-:Y:S02]  /*0420*/  SHF.R.S32.HI R3, RZ, 0x1f, R2 ;  /* 0x0000001fff037819 */ /* 0x000fe40000011402 */
[----:B0-----:R-:W-:Y:S02]  /*0430*/  R2UR UR43, R5 ;  /* 0x00000000052b72ca */ /* 0x001fe400000e0000 */
[----:B------:R-:W-:-:S05]  /*0440*/  LEA.HI R3, R3, R2, RZ, 0x2 ;  /* 0x0000000203037211 */ /* 0x000fca00078f10ff */
[----:B------:R-:W-:Y:S01]  /*0450*/  VOTEU.ALL UP0, P0 ;  /* 0x00000000003f7886 */ /* 0x000fe20000000000 */
[----:B------:R-:W-:Y:S01]  /*0460*/  LOP3.LUT R3, R3, 0xfffffffc, RZ, 0xc0, !PT ;  /* 0xfffffffc03037812 */ /* 0x000fe200078ec0ff */
[----:B------:R-:W-:-:S03]  /*0470*/  VOTEU.ALL UP1, P1 ;  /* 0x00000000003f7886 */ /* 0x000fc60000820000 */
[----:B------:R-:W0:Y:S01]  /*0480*/  @!UP0 S2UR UR7, SR_CgaCtaId ;  /* 0x00000000000789c3 */ /* 0x000e220000008800 */
[----:B------:R-:W-:Y:S01]  /*0490*/  @!UP0 UMOV UR6, 0x400 ;  /* 0x0000040000068882 */ /* 0x000fe20000000000 */
[----:B------:R-:W-:-:S04]  /*04a0*/  @!UP0 UIADD3 UR4, -UR4, 0x100000, URZ ;  /* 0x0010000004048890 */ /* 0x000fc8000fffe13f */
[----:B------:R-:W-:Y:S02]  /*04b0*/  @!UP0 USHF.L.U32 UR5, UR4, 0xb, URZ ;  /* 0x0000000b04058899 */ /* 0x000fe4000800063f */
[----:B------:R-:W-:Y:S01]  /*04c0*/  @!UP0 USHF.L.U32 UR4, UR4, 0x1, URZ ;  /* 0x0000000104048899 */ /* 0x000fe2000800063f */
[----:B------:R-:W-:Y:S01]  /*04d0*/  IMAD.IADD R14, R2, 0x1, -R3 ;  /* 0x00000001020e7824 */ /* 0x000fe200078e0a03 */
[----:B------:R-:W-:Y:S01]  /*04e0*/  @!UP1 UMOV UR9, 0x400 ;  /* 0x0000040000099882 */ /* 0x000fe20000000000 */
[----:B------:R-:W-:Y:S01]  /*04f0*/  VOTEU.ALL UP2, P1 ;  /* 0x00000000003f7886 */ /* 0x000fe20000840000 */
[----:B------:R-:W-:Y:S01]  /*0500*/  VOTEU.ALL UP3, P1 ;  /* 0x00000000003f7886 */ /* 0x000fe20000860000 */
[----:B------:R-:W-:Y:S01]  /*0510*/  VOTEU.ALL UP4, P1 ;  /* 0x00000000003f7886 */ /* 0x000fe20000880000 */
[----:B------:R-:W1:Y:S01]  /*0520*/  @!UP1 S2UR UR10, SR_CgaCtaId ;  /* 0x00000000000a99c3 */ /* 0x000e620000008800 */
[----:B------:R-:W-:Y:S01]  /*0530*/  VOTEU.ALL UP5, P1 ;  /* 0x00000000003f7886 */ /* 0x000fe200008a0000 */
[----:B------:R-:W-:-:S04]  /*0540*/  SHF.R.S32.HI R3, RZ, 0x1f, R4 ;  /* 0x0000001fff037819 */ /* 0x000fc80000011404 */
[----:B------:R-:W-:-:S04]  /*0550*/  LEA.HI R3, R3, R4, RZ, 0x7 ;  /* 0x0000000403037211 */ /* 0x000fc800078f38ff */
[----:B------:R-:W-:-:S05]  /*0560*/  LOP3.LUT R3, R3, 0xffffff80, RZ, 0xc0, !PT ;  /* 0xffffff8003037812 */ /* 0x000fca00078ec0ff */
[----:B------:R-:W-:Y:S01]  /*0570*/  IMAD.IADD R5, R4, 0x1, -R3 ;  /* 0x0000000104057824 */ /* 0x000fe200078e0a03 */
[----:B0-----:R-:W-:Y:S02]  /*0580*/  @!UP0 ULEA UR8, UR7, UR6, 0x18 ;  /* 0x0000000607088291 */ /* 0x001fe4000f8ec03f */
[----:B------:R-:W-:-:S04]  /*0590*/  @!UP1 UIADD3 UR6, -UR11, 0x100000, URZ ;  /* 0x001000000b069890 */ /* 0x000fc8000fffe13f */
[----:B------:R-:W-:Y:S02]  /*05a0*/  @!UP1 USHF.L.U32 UR7, UR6, 0xb, URZ ;  /* 0x0000000b06079899 */ /* 0x000fe4000800063f */
[----:B------:R-:W-:Y:S01]  /*05b0*/  @!UP1 USHF.L.U32 UR6, UR6, 0x1, URZ ;  /* 0x0000000106069899 */ /* 0x000fe2000800063f */
[----:B------:R-:W-:Y:S01]  /*05c0*/  VOTEU.ALL UP0, P0 ;  /* 0x00000000003f7886 */ /* 0x000fe20000000000 */
[----:B-1----:R-:W-:Y:S01]  /*05d0*/  @!UP1 ULEA UR9, UR10, UR9, 0x18 ;  /* 0x000000090a099291 */ /* 0x002fe2000f8ec03f */
[----:B------:R-:W-:Y:S02]  /*05e0*/  VOTEU.ALL UP1, P0 ;  /* 0x00000000003f7886 */ /* 0x000fe40000020000 */
[----:B------:R-:W-:Y:S01]  /*05f0*/  ULDC.64 UR10, c[0x0][0x598] ;  /* 0x00016600000a7ab9 */ /* 0x000fe20000000a00 */
[----:B------:R-:W-:Y:S01]  /*0600*/  ISETP.NE.AND P0, PT, R14, 0x3, PT ;  /* 0x000000030e00780c */ /* 0x000fe20003f05270 */
[----:B------:R-:W0:Y:S02]  /*0610*/  FENCE.VIEW.ASYNC.S ;  /* 0x00000000000073c6 */ /* 0x000e240000000000 */
[----:B0-----:R0:W2:Y:S01]  /*0620*/  @!UP0 SYNCS.EXCH.64 URZ, [UR8+0xa0], UR4 ;  /* 0x0000a004083f85b2 */ /* 0x0010a20008000100 */
[----:B------:R-:W-:-:S02]  /*0630*/  ISETP.NE.U32.AND P1, PT, RZ, UR10, PT ;  /* 0x0000000aff007c0c */ /* 0x000fc4000bf25070 */
[----:B------:R-:W-:Y:S02]  /*0640*/  ISETP.EQ.OR P0, PT, R14, RZ, !P0 ;  /* 0x000000ff0e00720c */ /* 0x000fe40004702670 */
[----:B------:R-:W-:Y:S02]  /*0650*/  ISETP.NE.AND.EX P1, PT, RZ, UR11, PT, P1 ;  /* 0x0000000bff007c0c */ /* 0x000fe4000bf25310 */
[----:B------:R-:W-:-:S04]  /*0660*/  ISETP.EQ.AND P0, PT, R7, RZ, P0 ;  /* 0x000000ff0700720c */ /* 0x000fc80000702270 */
[----:B------:R-:W-:-:S04]  /*0670*/  SEL R23, RZ, 0x1, !P0 ;  /* 0x00000001ff177807 */ /* 0x000fc80004000000 */
[----:B------:R-:W-:Y:S01]  /*0680*/  SEL R23, R23, 0x2, P3 ;  /* 0x0000000217177807 */ /* 0x000fe20001800000 */
[----:B------:R0:W2:Y:S01]  /*0690*/  @!UP1 SYNCS.EXCH.64 URZ, [UR8+0xa8], UR4 ;  /* 0x0000a804083f95b2 */ /* 0x0000a20008000100 */
[----:B------:R-:W-:Y:S01]  /*06a0*/  NOP ;  /* 0x0000000000007918 */ /* 0x000fe20000000000 */
[----:B------:R0:W2:Y:S01]  /*06b0*/  @!UP2 SYNCS.EXCH.64 URZ, [UR9+0x80], UR6 ;  /* 0x00008006093fa5b2 */ /* 0x0000a20008000100 */
[----:B------:R0:W2:Y:S01]  /*06c0*/  @!UP3 SYNCS.EXCH.64 URZ, [UR9+0x88], UR6 ;  /* 0x00008806093fb5b2 */ /* 0x0000a20008000100 */
[----:B------:R0:W2:Y:S01]  /*06d0*/  @!UP4 SYNCS.EXCH.64 URZ, [UR9+0x90], UR6 ;  /* 0x00009006093fc5b2 */ /* 0x0000a20008000100 */
[----:B------:R0:W2:Y:S01]  /*06e0*/  @!UP5 SYNCS.EXCH.64 URZ, [UR9+0x98], UR6 ;  /* 0x00009806093fd5b2 */ /* 0x0000a20008000100 */
[----:B------:R-:W-:Y:S01]  /*06f0*/  NOP ;  /* 0x0000000000007918 */ /* 0x000fe20000000000 */
[----:B--234-:R-:W-:Y:S06]  /*0700*/  BAR.SYNC.DEFER_BLOCKING 0x0 ;  /* 0x0000000000007b1d */ /* 0x01cfec0000010000 */
[----:B0-----:R-:W-:Y:S05]  /*0710*/  @!P1 BRA `(.L_x_3) ;  /* 0x00000000001c9947 */ /* 0x001fea0003800000 */
[----:B------:R-:W0:Y:S02]  /*0720*/  LDC.64 R2, c[0x0][0x598] ;  /* 0x00016600ff027b82 */ /* 0x000e240000000a00 */
[----:B0-----:R-:W2:Y:S02]  /*0730*/  LDG.E.64 R2, desc[UR36][R2.64] ;  /* 0x0000002402027981 */ /* 0x001ea4000c1e1b00 */
[----:B--2---:R-:W-:-:S04]  /*0740*/  ISETP.NE.U32.AND P0, PT, R2, RZ, PT ;  /* 0x000000ff0200720c */ /* 0x004fc80003f05070 */
[----:B------:R-:W-:-:S13]  /*0750*/  ISETP.NE.AND.EX P0, PT, R3, RZ, PT, P0 ;  /* 0x000000ff0300720c */ /* 0x000fda0003f05300 */
[----:B------:R-:W-:Y:S05]  /*0760*/  @!P0 BRA `(.L_x_3) ;  /* 0x0000000000088947 */ /* 0x000fea0003800000 */
[----:B------:R1:W5:Y:S01]  /*0770*/  LD.E R56, desc[UR36][R2.64] ;  /* 0x0000002402387980 */ /* 0x000362000c101900 */
[----:B------:R-:W-:Y:S05]  /*0780*/  BRA `(.L_x_4) ;  /* 0x0000000000247947 */ /* 0x000fea0003800000 */
.L_x_3:
[----:B------:R-:W-:Y:S02]  /*0790*/  ULDC.64 UR4, c[0x0][0x588] ;  /* 0x0001620000047ab9 */ /* 0x000fe40000000a00 */
[----:B------:R-:W-:-:S04]  /*07a0*/  ISETP.NE.U32.AND P0, PT, RZ, UR4, PT ;  /* 0x00000004ff007c0c */ /* 0x000fc8000bf05070 */
[----:B------:R-:W-:-:S13]  /*07b0*/  ISETP.NE.AND.EX P0, PT, RZ, UR5, PT, P0 ;  /* 0x00000005ff007c0c */ /* 0x000fda000bf05300 */
[----:B------:R-:W-:Y:S05]  /*07c0*/  @!P0 BRA `(.L_x_5) ;  /* 0x00000000000c8947 */ /* 0x000fea0003800000 */
[----:B------:R-:W0:Y:S02]  /*07d0*/  LDC.64 R56, c[0x0][0x588] ;  /* 0x00016200ff387b82 */ /* 0x000e240000000a00 */
[----:B0-----:R0:W5:Y:S01]  /*07e0*/  LDG.E R56, desc[UR36][R56.64] ;  /* 0x0000002438387981 */ /* 0x001162000c1e1900 */
[----:B------:R-:W-:Y:S05]  /*07f0*/  BRA `(.L_x_4) ;  /* 0x0000000000087947 */ /* 0x000fea0003800000 */
.L_x_5:
[----:B------:R-:W-:Y:S02]  /*0800*/  ULDC UR4, c[0x0][0x580] ;  /* 0x0001600000047ab9 */ /* 0x000fe40000000800 */
[----:B------:R-:W-:-:S07]  /*0810*/  IMAD.U32 R56, RZ, RZ, UR4 ;  /* 0x00000004ff387e24 */ /* 0x000fce000f8e00ff */
.L_x_4:
[----:B------:R-:W-:Y:S02]  /*0820*/  ULDC.64 UR4, c[0x0][0x5a0] ;  /* 0x0001680000047ab9 */ /* 0x000fe40000000a00 */
[----:B------:R-:W-:-:S04]  /*0830*/  ISETP.NE.U32.AND P0, PT, RZ, UR4, PT ;  /* 0x00000004ff007c0c */ /* 0x000fc8000bf05070 */
[----:B------:R-:W-:-:S13]  /*0840*/  ISETP.NE.AND.EX P0, PT, RZ, UR5, PT, P0 ;  /* 0x00000005ff007c0c */ /* 0x000fda000bf05300 */
[----:B------:R-:W-:Y:S05]  /*0850*/  @!P0 BRA `(.L_x_6) ;  /* 0x00000000001c8947 */ /* 0x000fea0003800000 */
[----:B-1----:R-:W1:Y:S02]  /*0860*/  LDC.64 R2, c[0x0][0x5a0] ;  /* 0x00016800ff027b82 */ /* 0x002e640000000a00 */
[----:B-1----:R-:W2:Y:S02]  /*0870*/  LDG.E.64 R2, desc[UR36][R2.64] ;  /* 0x0000002402027981 */ /* 0x002ea4000c1e1b00 */
[----:B--2---:R-:W-:-:S04]  /*0880*/  ISETP.NE.U32.AND P0, PT, R2, RZ, PT ;  /* 0x000000ff0200720c */ /* 0x004fc80003f05070 */
[----:B------:R-:W-:-:S13]  /*0890*/  ISETP.NE.AND.EX P0, PT, R3, RZ, PT, P0 ;  /* 0x000000ff0300720c */ /* 0x000fda0003f05300 */
[----:B------:R-:W-:Y:S05]  /*08a0*/  @!P0 BRA `(.L_x_6) ;  /* 0x0000000000088947 */ /* 0x000fea0003800000 */
[----:B0-----:R2:W5:Y:S01]  /*08b0*/  LD.E R57, desc[UR36][R2.64] ;  /* 0x0000002402397980 */ /* 0x001562000c101900 */
[----:B------:R-:W-:Y:S05]  /*08c0*/  BRA `(.L_x_7) ;  /* 0x0000000000247947 */ /* 0x000fea0003800000 */
.L_x_6:
[----:B------:R-:W-:Y:S02]  /*08d0*/  ULDC.64 UR4, c[0x0][0x590] ;  /* 0x0001640000047ab9 */ /* 0x000fe40000000a00 */
[----:B------:R-:W-:-:S04]  /*08e0*/  ISETP.NE.U32.AND P0, PT, RZ, UR4, PT ;  /* 0x00000004ff007c0c */ /* 0x000fc8000bf05070 */
[----:B------:R-:W-:-:S13]  /*08f0*/  ISETP.NE.AND.EX P0, PT, RZ, UR5, PT, P0 ;  /* 0x00000005ff007c0c */ /* 0x000fda000bf05300 */
[----:B------:R-:W-:Y:S05]  /*0900*/  @!P0 BRA `(.L_x_8) ;  /* 0x00000000000c8947 */ /* 0x000fea0003800000 */
[----:B-1----:R-:W0:Y:S02]  /*0910*/  LDC.64 R2, c[0x0][0x590] ;  /* 0x00016400ff027b82 */ /* 0x002e240000000a00 */
[----:B0-----:R0:W5:Y:S01]  /*0920*/  LDG.E R57, desc[UR36][R2.64] ;  /* 0x0000002402397981 */ /* 0x001162000c1e1900 */
[----:B------:R-:W-:Y:S05]  /*0930*/  BRA `(.L_x_7) ;  /* 0x0000000000087947 */ /* 0x000fea0003800000 */
.L_x_8:
[----:B------:R-:W-:Y:S02]  /*0940*/  ULDC UR4, c[0x0][0x584] ;  /* 0x0001610000047ab9 */ /* 0x000fe40000000800 */
[----:B0-----:R-:W-:-:S07]  /*0950*/  IMAD.U32 R57, RZ, RZ, UR4 ;  /* 0x00000004ff397e24 */ /* 0x001fce000f8e00ff */
.L_x_7:
[----:B012---:R-:W0:Y:S01]  /*0960*/  LDC R2, c[0x0][0x65c] ;  /* 0x00019700ff027b82 */ /* 0x007e220000000800 */
[----:B------:R-:W1:Y:S01]  /*0970*/  S2R R15, SR_CTAID.Y ;  /* 0x00000000000f7919 */ /* 0x000e620000002600 */
[----:B------:R-:W-:Y:S01]  /*0980*/  ULDC UR6, c[0x0][0x28c] ;  /* 0x0000a30000067ab9 */ /* 0x000fe20000000800 */
[----:B------:R-:W-:Y:S01]  /*0990*/  ISETP.NE.AND P0, PT, R7, 0x2, PT ;  /* 0x000000020700780c */ /* 0x000fe20003f05270 */
[----:B------:R-:W-:Y:S01]  /*09a0*/  UIADD3 UR6, UR6, 0x3f, URZ ;  /* 0x0000003f06067890 */ /* 0x000fe2000fffe03f */
[----:B------:R-:W2:Y:S01]  /*09b0*/  S2R R6, SR_CTAID.X ;  /* 0x0000000000067919 */ /* 0x000ea20000002500 */
[----:B------:R-:W-:Y:S01]  /*09c0*/  UMOV UR38, URZ ;  /* 0x0000003f00267c82 */ /* 0x000fe20008000000 */
[----:B------:R-:W-:Y:S01]  /*09d0*/  UMOV UR39, URZ ;  /* 0x0000003f00277c82 */ /* 0x000fe20008000000 */
[----:B------:R-:W-:Y:S01]  /*09e0*/  USHF.R.S32.HI UR7, URZ, 0x1f, UR6 ;  /* 0x0000001f3f077899 */ /* 0x000fe20008011406 */
[----:B------:R-:W-:-:S03]  /*09f0*/  ULDC.64 UR8, c[0x0][0x650] ;  /* 0x0001940000087ab9 */ /* 0x000fc60000000a00 */
[----:B------:R-:W-:-:S04]  /*0a00*/  ULEA.HI UR7, UR7, UR6, URZ, 0x6 ;  /* 0x0000000607077291 */ /* 0x000fc8000f8f303f */
[----:B------:R-:W-:Y:S01]  /*0a10*/  USHF.R.S32.HI UR40, URZ, 0x6, UR7 ;  /* 0x000000063f287899 */ /* 0x000fe20008011407 */
[----:B0-----:R-:W-:-:S13]  /*0a20*/  ISETP.NE.AND P1, PT, R2, 0x1, PT ;  /* 0x000000010200780c */ /* 0x001fda0003f25270 */
[----:B------:R-:W2:Y:S01]  /*0a30*/  @P1 LDC R17, c[0x0][0x10] ;  /* 0x00000400ff111b82 */ /* 0x000ea20000000800 */
[----:B-1----:R-:W-:Y:S02]  /*0a40*/  @P1 IMAD.MOV.U32 R8, RZ, RZ, R15 ;  /* 0x000000ffff081224 */ /* 0x002fe400078e000f */
[----:B------:R-:W-:Y:S02]  /*0a50*/  @P1 IMAD.MOV.U32 R9, RZ, RZ, RZ ;  /* 0x000000ffff091224 */ /* 0x000fe400078e00ff */
[----:B------:R-:W-:-:S03]  /*0a60*/  @P1 IMAD.MOV.U32 R7, RZ, RZ, RZ ;  /* 0x000000ffff071224 */ /* 0x000fc600078e00ff */
[----:B------:R-:W0:Y:S01]  /*0a70*/  @!P1 LDC R3, c[0x0][0xc] ;  /* 0x00000300ff039b82 */ /* 0x000e220000000800 */
[----:B------:R-:W-:Y:S01]  /*0a80*/  ULDC UR4, c[0x0][0xc] ;  /* 0x0000030000047ab9 */ /* 0x000fe20000000800 */
[----:B------:R-:W-:Y:S02]  /*0a90*/  ULDC UR5, c[0x0][0x10] ;  /* 0x0000040000057ab9 */ /* 0x000fe40000000800 */
[----:B------:R-:W-:-:S04]  /*0aa0*/  UIMAD.WIDE.U32 UR4, UR4, UR5, URZ ;  /* 0x00000005040472a5 */ /* 0x000fc8000f8e003f */
[----:B------:R-:W1:Y:S01]  /*0ab0*/  LDC R0, c[0x0][0x14] ;  /* 0x00000500ff007b82 */ /* 0x000e620000000800 */
[----:B--2---:R-:W-:-:S04]  /*0ac0*/  @P1 IMAD.WIDE.U32 R16, R6, R17, R8 ;  /* 0x0000001106101225 */ /* 0x004fc800078e0008 */
[----:B------:R-:W-:Y:S02]  /*0ad0*/  @P1 IMAD.IADD R17, R17, 0x1, R7 ;  /* 0x0000000111111824 */ /* 0x000fe400078e0207 */
[----:B------:R-:W-:Y:S02]  /*0ae0*/  IMAD.MOV.U32 R7, RZ, RZ, RZ ;  /* 0x000000ffff077224 */ /* 0x000fe400078e00ff */
[----:B0-----:R-:W-:-:S04]  /*0af0*/  @!P1 IMAD.WIDE.U32 R8, R3, R15, R6 ;  /* 0x0000000f03089225 */ /* 0x001fc800078e0006 */
[----:B------:R-:W-:Y:S02]  /*0b00*/  @!P1 IMAD.MOV.U32 R16, RZ, RZ, R8 ;  /* 0x000000ffff109224 */ /* 0x000fe400078e0008 */
[----:B-1----:R-:W-:-:S04]  /*0b10*/  IMAD.WIDE.U32 R10, R0, UR4, RZ ;  /* 0x00000004000a7c25 */ /* 0x002fc8000f8e00ff */
[----:B------:R-:W-:Y:S01]  /*0b20*/  IMAD R3, R0, UR5, RZ ;  /* 0x0000000500037c24 */ /* 0x000fe2000f8e02ff */
[----:B------:R0:W-:Y:S01]  /*0b30*/  STL.64 [R1], R10 ;  /* 0x0000000a01007387 */ /* 0x0001e20000100a00 */
[----:B------:R-:W-:Y:S02]  /*0b40*/  @!P1 IMAD.MOV.U32 R17, RZ, RZ, R9 ;  /* 0x000000ffff119224 */ /* 0x000fe400078e0009 */
[----:B------:R-:W-:Y:S01]  /*0b50*/  IMAD.IADD R0, R11, 0x1, R3 ;  /* 0x000000010b007824 */ /* 0x000fe200078e0203 */
[----:B------:R-:W-:Y:S06]  /*0b60*/  @P0 BRA `(.L_x_9) ;  /* 0x0000000000280947 */ /* 0x000fec0003800000 */
[----:B------:R-:W-:Y:S01]  /*0b70*/  UIMAD.WIDE.U32 UR4, UR40, 0x24924925, URZ ;  /* 0x24924925280478a5 */ /* 0x000fe2000f8e003f */
[----:B------:R-:W-:Y:S01]  /*0b80*/  IADD3 R16, P0, R16, R10, RZ ;  /* 0x0000000a10107210 */ /* 0x000fe20007f1e0ff */
[----:B------:R-:W-:Y:S02]  /*0b90*/  UISETP.GE.U32.AND UP0, UPT, UR40, 0x7, UPT ;  /* 0x000000072800788c */ /* 0x000fe4000bf06070 */
[----:B------:R-:W-:Y:S02]  /*0ba0*/  UIADD3 UR4, -UR5, UR40, URZ ;  /* 0x0000002805047290 */ /* 0x000fe4000fffe13f */
[----:B------:R-:W-:Y:S01]  /*0bb0*/  IMAD.X R17, R0, 0x1, R17, P0 ;  /* 0x0000000100117824 */ /* 0x000fe200000e0611 */
[----:B------:R-:W-:Y:S01]  /*0bc0*/  UMOV UR39, URZ ;  /* 0x0000003f00277c82 */ /* 0x000fe20008000000 */
[----:B------:R-:W-:-:S04]  /*0bd0*/  ULEA.HI UR4, UR4, UR5, URZ, 0x1f ;  /* 0x0000000504047291 */ /* 0x000fc8000f8ff83f */
[----:B------:R-:W-:-:S04]  /*0be0*/  USHF.R.U32.HI UR4, URZ, 0x2, UR4 ;  /* 0x000000023f047899 */ /* 0x000fc80008011604 */
[----:B------:R-:W-:Y:S02]  /*0bf0*/  @UP0 ULOP3.LUT UR39, UR4, 0x1, URZ, 0xc0, !UPT ;  /* 0x0000000104270892 */ /* 0x000fe4000f8ec03f */
[----:B------:R-:W-:-:S12]  /*0c00*/  UIMAD UR38, UR4, -0x7, UR40 ;  /* 0xfffffff9042678a4 */ /* 0x000fd8000f8e0228 */
.L_x_9:
[----:B------:R-:W-:Y:S01]  /*0c10*/  ISETP.GE.U32.AND P0, PT, R16, UR8, PT ;  /* 0x0000000810007c0c */ /* 0x000fe2000bf06070 */
[----:B------:R-:W-:Y:S01]  /*0c20*/  IMAD.MOV.U32 R22, RZ, RZ, -0x1 ;  /* 0xffffffffff167424 */ /* 0x000fe200078e00ff */
[----:B------:R-:W-:Y:S01]  /*0c30*/  PRMT R3, RZ, 0x7610, R3 ;  /* 0x00007610ff037816 */ /* 0x000fe20000000003 */
[----:B------:R-:W-:Y:S01]  /*0c40*/  IMAD.MOV.U32 R18, RZ, RZ, -0x1 ;  /* 0xffffffffff127424 */ /* 0x000fe200078e00ff */
[----:B------:R-:W-:Y:S01]  /*0c50*/  ISETP.GE.U32.AND.EX P0, PT, R17, UR9, PT, P0 ;  /* 0x0000000911007c0c */ /* 0x000fe2000bf06100 */
[----:B------:R-:W-:-:S12]  /*0c60*/  IMAD.MOV.U32 R19, RZ, RZ, -0x1 ;  /* 0xffffffffff137424 */ /* 0x000fd800078e00ff */
[----:B------:R-:W-:Y:S05]  /*0c70*/  @P0 BRA `(.L_x_10) ;  /* 0x0000000400580947 */ /* 0x000fea0003800000 */
[----:B------:R-:W1:Y:S01]  /*0c80*/  LDC.64 R20, c[0x0][0x628] ;  /* 0x00018a00ff147b82 */ /* 0x000e620000000a00 */
[----:B------:R-:W-:Y:S02]  /*0c90*/  IMAD.MOV.U32 R8, RZ, RZ, R16 ;  /* 0x000000ffff087224 */ /* 0x000fe400078e0010 */
[----:B------:R-:W-:-:S05]  /*0ca0*/  IMAD.MOV.U32 R9, RZ, RZ, R17 ;  /* 0x000000ffff097224 */ /* 0x000fca00078e0011 */
[----:B------:R-:W2:Y:S08]  /*0cb0*/  LDC R18, c[0x0][0x630] ;  /* 0x00018c00ff127b82 */ /* 0x000eb00000000800 */
[----:B------:R-:W3:Y:S01]  /*0cc0*/  LDC.64 R24, c[0x0][0x620] ;  /* 0x00018800ff187b82 */ /* 0x000ee20000000a00 */
[----:B-1----:R-:W-:-:S04]  /*0cd0*/  ISETP.NE.U32.AND P0, PT, R20, RZ, PT ;  /* 0x000000ff1400720c */ /* 0x002fc80003f05070 */
[----:B------:R-:W-:-:S13]  /*0ce0*/  ISETP.NE.AND.EX P0, PT, R21, RZ, PT, P0 ;  /* 0x000000ff1500720c */ /* 0x000fda0003f05300 */
[----:B--23--:R-:W-:Y:S05]  /*0cf0*/  @!P0 BRA `(.L_x_11) ;  /* 0x0000000000288947 */ /* 0x00cfea0003800000 */
[----:B------:R-:W1:Y:S02]  /*0d00*/  LDC R3, c[0x0][0x634] ;  /* 0x00018d00ff037b82 */ /* 0x000e640000000800 */
[----:B-1----:R-:W-:-:S05]  /*0d10*/  IADD3 R3, P0, R16, R3, RZ ;  /* 0x0000000310037210 */ /* 0x002fca0007f1e0ff */
[----:B------:R-:W-:-:S04]  /*0d20*/  IMAD.X R19, RZ, RZ, R17, P0 ;  /* 0x000000ffff137224 */ /* 0x000fc800000e0611 */
[----:B------:R-:W-:-:S04]  /*0d30*/  IMAD.WIDE.U32 R8, R19, R20, RZ ;  /* 0x0000001413087225 */ /* 0x000fc800078e00ff */
[----:B0-----:R-:W-:-:S04]  /*0d40*/  IMAD.WIDE.U32 R10, P0, R3, R21, R8 ;  /* 0x00000015030a7225 */ /* 0x001fc80007800008 */
[----:B------:R-:W-:-:S04]  /*0d50*/  IMAD.WIDE.U32 R8, R3, R20, RZ ;  /* 0x0000001403087225 */ /* 0x000fc800078e00ff */
[----:B------:R-:W-:Y:S01]  /*0d60*/  IMAD.X R13, RZ, RZ, RZ, P0 ;  /* 0x000000ffff0d7224 */ /* 0x000fe200000e06ff */
[----:B------:R-:W-:Y:S01]  /*0d70*/  IADD3 RZ, P0, R9, R10, RZ ;  /* 0x0000000a09ff7210 */ /* 0x000fe20007f1e0ff */
[----:B------:R-:W-:-:S04]  /*0d80*/  IMAD.MOV.U32 R12, RZ, RZ, R11 ;  /* 0x000000ffff0c7224 */ /* 0x000fc800078e000b */
[----:B------:R-:W-:-:S08]  /*0d90*/  IMAD.WIDE.U32.X R8, R19, R21, R12, P0 ;  /* 0x0000001513087225 */ /* 0x000fd000000e040c */
.L_x_11:
[-CC-:B------:R-:W-:Y:S01]  /*0da0*/  SHF.R.U64 R30, R8, R18.reuse, R9.reuse ;  /* 0x00000012081e7219 */ /* 0x180fe20000001209 */
[----:B------:R-:W1:Y:S01]  /*0db0*/  LDC R12, c[0x0][0x618] ;  /* 0x00018600ff0c7b82 */ /* 0x000e620000000800 */
[----:B------:R-:W-:Y:S01]  /*0dc0*/  SHF.R.U32.HI R7, RZ, R18, R9 ;  /* 0x00000012ff077219 */ /* 0x000fe20000011609 */
[----:B------:R-:W-:Y:S01]  /*0dd0*/  ULDC UR4, c[0x0][0x150] ;  /* 0x0000540000047ab9 */ /* 0x000fe20000000800 */
[----:B0-----:R-:W-:Y:S02]  /*0de0*/  IADD3 R11, P0, RZ, -R30, RZ ;  /* 0x8000001eff0b7210 */ /* 0x001fe40007f1e0ff */
[----:B------:R-:W-:-:S03]  /*0df0*/  I2FP.F32.U32 R3, R6 ;  /* 0x0000000600037245 */ /* 0x000fc60000201000 */
[----:B------:R-:W0:Y:S01]  /*0e00*/  LDC.64 R26, c[0x0][0x640] ;  /* 0x00019000ff1a7b82 */ /* 0x000e220000000a00 */
[----:B------:R-:W-:Y:S02]  /*0e10*/  IMAD.X R13, RZ, RZ, ~R7, P0 ;  /* 0x000000ffff0d7224 */ /* 0x000fe400000e0e07 */
[----:B------:R-:W-:Y:S01]  /*0e20*/  FMUL R3, R3, UR4 ;  /* 0x0000000403037c20 */ /* 0x000fe20008400000 */
[----:B------:R-:W-:Y:S01]  /*0e30*/  IMAD.WIDE.U32 R8, R11, R24, R16 ;  /* 0x000000180b087225 */ /* 0x000fe200078e0010 */
[----:B------:R-:W-:-:S03]  /*0e40*/  ULDC UR4, c[0x0][0x154] ;  /* 0x0000550000047ab9 */ /* 0x000fc60000000800 */
[----:B------:R-:W-:Y:S01]  /*0e50*/  IMAD R10, R13, R24, RZ ;  /* 0x000000180d0a7224 */ /* 0x000fe200078e02ff */
[----:B------:R-:W2:Y:S01]  /*0e60*/  LDC R7, c[0x0][0x144] ;  /* 0x00005100ff077b82 */ /* 0x000ea20000000800 */
[----:B------:R-:W3:Y:S02]  /*0e70*/  F2I.U32.TRUNC.NTZ R3, R3 ;  /* 0x0000000300037305 */ /* 0x000ee4000020f000 */
[----:B------:R-:W-:-:S04]  /*0e80*/  IMAD R11, R11, R25, R10 ;  /* 0x000000190b0b7224 */ /* 0x000fc800078e020a */
[----:B------:R-:W-:Y:S01]  /*0e90*/  IMAD.IADD R9, R9, 0x1, R11 ;  /* 0x0000000109097824 */ /* 0x000fe200078e020b */
[----:B------:R-:W4:Y:S01]  /*0ea0*/  LDC R18, c[0x0][0x608] ;  /* 0x00018200ff127b82 */ /* 0x000f220000000800 */
[----:B------:R-:W-:-:S03]  /*0eb0*/  IMAD.MOV.U32 R11, RZ, RZ, -0x1 ;  /* 0xffffffffff0b7424 */ /* 0x000fc600078e00ff */
[-C--:B-1----:R-:W-:Y:S02]  /*0ec0*/  SHF.R.U64 R22, R8, R12.reuse, R9 ;  /* 0x0000000c08167219 */ /* 0x082fe40000001209 */
[----:B------:R-:W-:Y:S02]  /*0ed0*/  I2FP.F32.U32 R8, R15 ;  /* 0x0000000f00087245 */ /* 0x000fe40000201000 */
[----:B------:R-:W1:Y:S01]  /*0ee0*/  LDC R24, c[0x0][0x658] ;  /* 0x00019600ff187b82 */ /* 0x000e620000000800 */
[----:B0-----:R-:W-:Y:S01]  /*0ef0*/  ISETP.NE.U32.AND P0, PT, R26, RZ, PT ;  /* 0x000000ff1a00720c */ /* 0x001fe20003f05070 */
[----:B---3--:R-:W-:Y:S01]  /*0f00*/  IMAD.MOV R10, RZ, RZ, -R3 ;  /* 0x000000ffff0a7224 */ /* 0x008fe200078e0a03 */
[----:B------:R-:W-:Y:S01]  /*0f10*/  SHF.R.U32.HI R9, RZ, R12, R9 ;  /* 0x0000000cff097219 */ /* 0x000fe20000011609 */
[----:B------:R-:W-:Y:S01]  /*0f20*/  FMUL R8, R8, UR4 ;  /* 0x0000000408087c20 */ /* 0x000fe20008400000 */
[----:B------:R-:W-:-:S03]  /*0f30*/  ISETP.NE.AND.EX P0, PT, R27, RZ, PT, P0 ;  /* 0x000000ff1b00720c */ /* 0x000fc60003f05300 */
[----:B------:R-:W0:Y:S01]  /*0f40*/  LDC R20, c[0x0][0x148] ;  /* 0x00005200ff147b82 */ /* 0x000e220000000800 */
[----:B--2---:R-:W-:-:S07]  /*0f50*/  IMAD R3, R7, R10, R6 ;  /* 0x0000000a07037224 */ /* 0x004fce00078e0206 */
[----:B------:R-:W2:Y:S01]  /*0f60*/  LDC R21, c[0x0][0x600] ;  /* 0x00018000ff157b82 */ /* 0x000ea20000000800 */
[-CC-:B----4-:R-:W-:Y:S02]  /*0f70*/  SHF.R.U64 R32, R22, R18.reuse, R9.reuse ;  /* 0x0000001216207219 */ /* 0x190fe40000001209 */
[----:B------:R-:W-:Y:S01]  /*0f80*/  SHF.R.U32.HI R7, RZ, R18, R9 ;  /* 0x00000012ff077219 */ /* 0x000fe20000011609 */
[----:B------:R-:W-:Y:S01]  /*0f90*/  IMAD.MOV.U32 R9, RZ, RZ, 0x1 ;  /* 0x00000001ff097424 */ /* 0x000fe200078e00ff */
[----:B------:R3:W4:Y:S03]  /*0fa0*/  F2I.U32.TRUNC.NTZ R18, R8 ;  /* 0x0000000800127305 */ /* 0x000726000020f000 */
[----:B------:R-:W0:Y:S01]  /*0fb0*/  LDC R25, c[0x0][0x648] ;  /* 0x00019200ff197b82 */ /* 0x000e220000000800 */
[-C--:B-1----:R-:W-:Y:S02]  /*0fc0*/  SHF.L.U32 R6, R11, R24.reuse, RZ ;  /* 0x000000180b067219 */ /* 0x082fe400000006ff */
[----:B------:R-:W-:-:S02]  /*0fd0*/  SHF.R.U64 R34, R32, R24, R7 ;  /* 0x0000001820227219 */ /* 0x000fc40000001207 */
[----:B------:R-:W-:Y:S02]  /*0fe0*/  LOP3.LUT R13, RZ, R6, RZ, 0x33, !PT ;  /* 0x00000006ff0d7212 */ /* 0x000fe400078e33ff */
[-C--:B------:R-:W-:Y:S01]  /*0ff0*/  SHF.R.U32.HI R7, RZ, R24.reuse, R7 ;  /* 0x00000018ff077219 */ /* 0x080fe20000011607 */
[----:B------:R-:W1:Y:S01]  /*1000*/  LDC R29, c[0x0][0x638] ;  /* 0x00018e00ff1d7b82 */ /* 0x000e620000000800 */
[----:B------:R-:W-:Y:S01]  /*1010*/  SHF.L.U32 R12, R9, R24, RZ ;  /* 0x00000018090c7219 */ /* 0x000fe200000006ff */
[----:B------:R-:W-:-:S06]  /*1020*/  IMAD.MOV.U32 R6, RZ, RZ, R34 ;  /* 0x000000ffff067224 */ /* 0x000fcc00078e0022 */
[----:B------:R-:W0:Y:S01]  /*1030*/  LDC R28, c[0x0][0x610] ;  /* 0x00018400ff1c7b82 */ /* 0x000e220000000800 */
[----:B---34-:R-:W-:Y:S05]  /*1040*/  @!P0 BRA `(.L_x_12) ;  /* 0x0000000000288947 */ /* 0x018fea0003800000 */
[----:B------:R-:W3:Y:S02]  /*1050*/  LDC R11, c[0x0][0x64c] ;  /* 0x00019300ff0b7b82 */ /* 0x000ee40000000800 */
[----:B---3--:R-:W-:-:S05]  /*1060*/  IADD3 R11, P0, R34, R11, RZ ;  /* 0x0000000b220b7210 */ /* 0x008fca0007f1e0ff */
[----:B------:R-:W-:-:S04]  /*1070*/  IMAD.X R19, RZ, RZ, R7, P0 ;  /* 0x000000ffff137224 */ /* 0x000fc800000e0607 */
[----:B------:R-:W-:-:S04]  /*1080*/  IMAD.WIDE.U32 R6, R19, R26, RZ ;  /* 0x0000001a13067225 */ /* 0x000fc800078e00ff */
[----:B------:R-:W-:-:S04]  /*1090*/  IMAD.WIDE.U32 R8, P0, R11, R27, R6 ;  /* 0x0000001b0b087225 */ /* 0x000fc80007800006 */
[----:B------:R-:W-:-:S04]  /*10a0*/  IMAD.WIDE.U32 R6, R11, R26, RZ ;  /* 0x0000001a0b067225 */ /* 0x000fc800078e00ff */
[----:B------:R-:W-:Y:S01]  /*10b0*/  IMAD.X R11, RZ, RZ, RZ, P0 ;  /* 0x000000ffff0b7224 */ /* 0x000fe200000e06ff */
[----:B------:R-:W-:Y:S01]  /*10c0*/  IADD3 RZ, P0, R7, R8, RZ ;  /* 0x0000000807ff7210 */ /* 0x000fe20007f1e0ff */
[----:B------:R-:W-:-:S04]  /*10d0*/  IMAD.MOV.U32 R10, RZ, RZ, R9 ;  /* 0x000000ffff0a7224 */ /* 0x000fc800078e0009 */
[----:B------:R-:W-:-:S08]  /*10e0*/  IMAD.WIDE.U32.X R6, R19, R27, R10, P0 ;  /* 0x0000001b13067225 */ /* 0x000fd000000e040a */
.L_x_12:
[----:B0-----:R-:W-:Y:S01]  /*10f0*/  SHF.R.U64 R6, R6, R25, R7 ;  /* 0x0000001906067219 */ /* 0x001fe20000001207 */
[----:B--2---:R-:W-:Y:S01]  /*1100*/  VIADD R7, R21, 0xffffffff ;  /* 0xffffffff15077836 */ /* 0x004fe20000000000 */
[----:B------:R-:W-:Y:S01]  /*1110*/  LOP3.LUT R13, R32, R13, RZ, 0xc0, !PT ;  /* 0x0000000d200d7212 */ /* 0x000fe200078ec0ff */
[----:B------:R-:W-:Y:S02]  /*1120*/  IMAD.MOV R18, RZ, RZ, -R18 ;  /* 0x000000ffff127224 */ /* 0x000fe400078e0a12 */
[----:B------:R-:W-:Y:S01]  /*1130*/  IMAD.MOV R8, RZ, RZ, -R6 ;  /* 0x000000ffff087224 */ /* 0x000fe200078e0a06 */
[----:B------:R-:W-:Y:S01]  /*1140*/  LOP3.LUT R7, R22, R7, RZ, 0xc0, !PT ;  /* 0x0000000716077212 */ /* 0x000fe200078ec0ff */
[----:B------:R-:W-:Y:S02]  /*1150*/  IMAD R12, R12, R6, R13 ;  /* 0x000000060c0c7224 */ /* 0x000fe400078e020d */
[----:B------:R-:W-:Y:S02]  /*1160*/  @P1 IMAD R3, R20, R18, R15 ;  /* 0x0000001214031224 */ /* 0x000fe400078e020f */
[----:B-1----:R-:W-:-:S02]  /*1170*/  IMAD R6, R8, R29, R34 ;  /* 0x0000001d08067224 */ /* 0x002fc400078e0222 */
[----:B------:R-:W-:Y:S02]  /*1180*/  IMAD R22, R12, R28, R3 ;  /* 0x0000001c0c167224 */ /* 0x000fe400078e0203 */
[----:B------:R-:W-:Y:S02]  /*1190*/  IMAD R7, R6, R21, R7 ;  /* 0x0000001506077224 */ /* 0x000fe400078e0207 */
[----:B------:R-:W-:Y:S02]  /*11a0*/  IMAD.MOV.U32 R3, RZ, RZ, 0x1 ;  /* 0x00000001ff037424 */ /* 0x000fe400078e00ff */
[----:B------:R-:W-:Y:S01]  /*11b0*/  IMAD.MOV.U32 R19, RZ, RZ, R30 ;  /* 0x000000ffff137224 */ /* 0x000fe200078e001e */
[----:B------:R-:W-:Y:S02]  /*11c0*/  SEL R18, R7, R22, !P1 ;  /* 0x0000001607127207 */ /* 0x000fe40004800000 */
[----:B------:R-:W-:-:S07]  /*11d0*/  SEL R22, R22, R7, !P1 ;  /* 0x0000000716167207 */ /* 0x000fce0004800000 */
.L_x_10:
[----:B------:R-:W-:Y:S05]  /*11e0*/  @!P2 BRA `(.L_x_13) ;  /* 0x0000003800e0a947 */ /* 0x000fea0003800000 */
[----:B------:R-:W-:-:S13]  /*11f0*/  ISETP.GT.U32.AND P0, PT, R31, 0x1, PT ;  /* 0x000000011f00780c */ /* 0x000fda0003f04070 */
[----:B------:R-:W-:Y:S05]  /*1200*/  @P0 EXIT ;  /* 0x000000000000094d */ /* 0x000fea0003800000 */
.L_x_14:
[----:B------:R-:W-:-:S08]  /*1210*/  NOP ;  /* 0x0000000000007918 */ /* 0x000fd00000000000 */
[----:B------:R-:W1:Y:S02]  /*1220*/  USETMAXREG.TRY_ALLOC.CTAPOOL UP0, 0xe8 ;  /* 0x000000e8000079c8 */ /* 0x000e640008000600 */
[----:B-1----:R-:W-:-:S13]  /*1230*/  PLOP3.LUT P0, PT, PT, PT, UP0, 0x80, 0x0 ;  /* 0x000000000000781c */ /* 0x002fda0003f0f008 */
[----:B------:R-:W-:Y:S05]  /*1240*/  @!P0 BRA `(.L_x_14) ;  /* 0xfffffffc00f08947 */ /* 0x000fea000383ffff */
[----:B------:R-:W-:-:S13]  /*1250*/  LOP3.LUT P0, RZ, R3, 0xff, RZ, 0xc0, !PT ;  /* 0x000000ff03ff7812 */ /* 0x000fda000780c0ff */
[----:B------:R-:W-:Y:S05]  /*1260*/  @!P0 EXIT ;  /* 0x000000000000894d */ /* 0x000fea0003800000 */
[----:B------:R-:W2:Y:S01]  /*1270*/  LDL.64 R8, [R1] ;  /* 0x0000000001087983 */ /* 0x000ea20000100a00 */
[----:B------:R-:W-:Y:S01]  /*1280*/  SHF.R.S32.HI R4, RZ, 0x1f, R5 ;  /* 0x0000001fff047819 */ /* 0x000fe20000011405 */
[----:B------:R-:W1:Y:S01]  /*1290*/  S2UR UR4, SR_CgaCtaId ;  /* 0x00000000000479c3 */ /* 0x000e620000008800 */
[----:B------:R-:W-:Y:S01]  /*12a0*/  UMOV UR41, 0x400 ;  /* 0x0000040000297882 */ /* 0x000fe20000000000 */
[----:B------:R-:W-:Y:S01]  /*12b0*/  UISETP.LT.AND UP0, UPT, UR40, 0x1, UPT ;  /* 0x000000012800788c */ /* 0x000fe2000bf01270 */
[CC--:B------:R-:W-:Y:S01]  /*12c0*/  LEA.HI R3, R4.reuse, R5.reuse, RZ, 0x2 ;  /* 0x0000000504037211 */ /* 0x0c0fe200078f10ff */
[----:B------:R-:W-:Y:S01]  /*12d0*/  UIADD3 UR5, UR43, -0x1, URZ ;  /* 0xffffffff2b057890 */ /* 0x000fe2000fffe03f */
[----:B------:R-:W-:Y:S01]  /*12e0*/  LEA.HI R4, R4, R5, RZ, 0x5 ;  /* 0x0000000504047211 */ /* 0x000fe200078f28ff */
[----:B------:R-:W-:Y:S01]  /*12f0*/  USEL UR42, UR40, 0x1, UP0 ;  /* 0x00000001282a7887 */ /* 0x000fe20008000000 */
[--C-:B------:R-:W-:Y:S01]  /*1300*/  SHF.R.S32.HI R58, RZ, 0x2, R3.reuse ;  /* 0x00000002ff3a7819 */ /* 0x100fe20000011403 */
[----:B------:R-:W3:Y:S01]  /*1310*/  LDC R64, c[0x0][0x658] ;  /* 0x00019600ff407b82 */ /* 0x000ee20000000800 */
[----:B------:R-:W-:Y:S01]  /*1320*/  SHF.R.S32.HI R7, RZ, 0x1f, R3 ;  /* 0x0000001fff077819 */ /* 0x000fe20000011403 */
[----:B------:R-:W-:Y:S01]  /*1330*/  UISETP.NE.AND UP0, UPT, UR5, URZ, UPT ;  /* 0x0000003f0500728c */ /* 0x000fe2000bf05270 */
[----:B------:R-:W-:Y:S01]  /*1340*/  LOP3.LUT R6, R3, 0xfffffffc, RZ, 0xc0, !PT ;  /* 0xfffffffc03067812 */ /* 0x000fe200078ec0ff */
[----:B------:R-:W-:Y:S01]  /*1350*/  ULDC UR8, c[0x0][0x284] ;  /* 0x0000a10000087ab9 */ /* 0x000fe20000000800 */
[----:B------:R-:W-:Y:S01]  /*1360*/  LEA.HI R7, R7, R58, RZ, 0x3 ;  /* 0x0000003a07077211 */ /* 0x000fe200078f18ff */
[----:B------:R-:W-:Y:S01]  /*1370*/  USEL UR7, URZ, 0x1, UP0 ;  /* 0x000000013f077887 */ /* 0x000fe20008000000 */
[----:B------:R-:W-:Y:S01]  /*1380*/  SHF.R.S32.HI R3, RZ, 0x5, R4 ;  /* 0x00000005ff037819 */ /* 0x000fe20000011404 */
[----:B------:R-:W4:Y:S01]  /*1390*/  LDC.64 R62, c[0x0][0x5c8] ;  /* 0x00017200ff3e7b82 */ /* 0x000f220000000a00 */
[----:B------:R-:W-:Y:S01]  /*13a0*/  LOP3.LUT R7, R7, 0xfffffff8, RZ, 0xc0, !PT ;  /* 0xfffffff807077812 */ /* 0x000fe200078ec0ff */
[----:B------:R-:W-:Y:S01]  /*13b0*/  IMAD.IADD R6, R5, 0x1, -R6 ;  /* 0x0000000105067824 */ /* 0x000fe200078e0a06 */
[----:B------:R-:W-:Y:S01]  /*13c0*/  LOP3.LUT R72, R23, 0x1, RZ, 0xfc, !PT ;  /* 0x0000000117487812 */ /* 0x000fe200078efcff */
[----:B------:R-:W-:Y:S01]  /*13d0*/  IMAD.MOV.U32 R5, RZ, RZ, 0x1 ;  /* 0x00000001ff057424 */ /* 0x000fe200078e00ff */
[----:B------:R-:W-:Y:S01]  /*13e0*/  USHF.L.U32 UR47, UR40, 0x1, URZ ;  /* 0x00000001282f7899 */ /* 0x000fe2000800063f */
[----:B------:R-:W-:Y:S01]  /*13f0*/  IMAD.IADD R58, R58, 0x1, -R7 ;  /* 0x000000013a3a7824 */ /* 0x000fe200078e0a07 */
[----:B------:R-:W-:Y:S01]  /*1400*/  UIADD3 UR42, -UR42, UR40, URZ ;  /* 0x000000282a2a7290 */ /* 0x000fe2000fffe13f */
[----:B------:R-:W0:Y:S01]  /*1410*/  LDC R65, c[0x0][0x288] ;  /* 0x0000a200ff417b82 */ /* 0x000e220000000800 */
[----:B-1----:R-:W-:Y:S01]  /*1420*/  ULEA UR41, UR4, UR41, 0x18 ;  /* 0x0000002904297291 */ /* 0x002fe2000f8ec03f */
[C-C-:B------:R-:W-:Y:S01]  /*1430*/  IMAD R69, R3.reuse, -0x10, -R58.reuse ;  /* 0xfffffff003457824 */ /* 0x140fe200078e0a3a */
[--C-:B------:R-:W-:Y:S01]  /*1440*/  SHF.R.S32.HI R59, RZ, 0x1f, R58.reuse ;  /* 0x0000001fff3b7819 */ /* 0x100fe2000001143a */
[----:B------:R-:W-:Y:S01]  /*1450*/  USHF.L.U32 UR4, UR5, 0x3, URZ ;  /* 0x0000000305047899 */ /* 0x000fe2000800063f */
[----:B------:R-:W-:Y:S01]  /*1460*/  IMAD.SHL.U32 R60, R6, 0x2, RZ ;  /* 0x00000002063c7824 */ /* 0x000fe200078e00ff */
[----:B------:R-:W-:Y:S01]  /*1470*/  UIADD3 UR5, UR41, 0x180, URZ ;  /* 0x0000018029057890 */ /* 0x000fe2000fffe03f */
[----:B------:R-:W-:Y:S01]  /*1480*/  IMAD.U32 R73, RZ, RZ, UR7 ;  /* 0x00000007ff497e24 */ /* 0x000fe2000f8e00ff */
[----:B------:R-:W1:Y:S01]  /*1490*/  LDC R67, c[0x0][0x600] ;  /* 0x00018000ff437b82 */ /* 0x000e620000000800 */
[----:B------:R-:W-:Y:S01]  /*14a0*/  IMAD.WIDE R58, R3, 0x10, R58 ;  /* 0x00000010033a7825 */ /* 0x000fe200078e023a */
[----:B------:R-:W-:Y:S01]  /*14b0*/  UIADD3 UR6, UR41, 0x1c180, URZ ;  /* 0x0001c18029067890 */ /* 0x000fe2000fffe03f */
[----:B------:R-:W-:Y:S01]  /*14c0*/  SHF.R.S32.HI R61, RZ, 0x1f, R60 ;  /* 0x0000001fff3d7819 */ /* 0x000fe2000001143c */
[----:B------:R-:W-:Y:S01]  /*14d0*/  USHF.R.U32.HI UR5, URZ, 0x4, UR5 ;  /* 0x000000043f057899 */ /* 0x000fe20008011605 */
[----:B------:R-:W-:Y:S01]  /*14e0*/  IMAD.MOV.U32 R3, RZ, RZ, -0x1 ;  /* 0xffffffffff037424 */ /* 0x000fe200078e00ff */
[----:B------:R-:W-:Y:S01]  /*14f0*/  USHF.R.U32.HI UR6, URZ, 0x4, UR6 ;  /* 0x000000043f067899 */ /* 0x000fe20008011606 */
[----:B------:R-:W-:Y:S01]  /*1500*/  VIADD R69, R69, UR8 ;  /* 0x0000000845457c36 */ /* 0x000fe20008000000 */
[----:B------:R-:W-:Y:S01]  /*1510*/  UIADD3 UR48, UR41, 0x80, URZ ;  /* 0x0000008029307890 */ /* 0x000fe2000fffe03f */
[C---:B----4-:R-:W-:Y:S01]  /*1520*/  SHF.L.U64.HI R63, R62.reuse, 0x3, R63 ;  /* 0x000000033e3f7819 */ /* 0x050fe2000001023f */
[----:B------:R-:W-:Y:S01]  /*1530*/  ULOP3.LUT UR4, UR4, 0x8, URZ, 0xc0, !UPT ;  /* 0x0000000804047892 */ /* 0x000fe2000f8ec03f */
[-C--:B---3--:R-:W-:Y:S01]  /*1540*/  SHF.L.U32 R3, R3, R64.reuse, RZ ;  /* 0x0000004003037219 */ /* 0x088fe200000006ff */
[----:B------:R-:W-:Y:S01]  /*1550*/  ULOP3.LUT UR5, UR5, 0x3fff, URZ, 0xc0, !UPT ;  /* 0x00003fff05057892 */ /* 0x000fe2000f8ec03f */
[----:B------:R-:W-:Y:S01]  /*1560*/  SHF.L.U32 R64, R5, R64, RZ ;  /* 0x0000004005407219 */ /* 0x000fe200000006ff */
[----:B------:R-:W-:Y:S01]  /*1570*/  ULOP3.LUT UR6, UR6, 0x3fff, URZ, 0xc0, !UPT ;  /* 0x00003fff06067892 */ /* 0x000fe2000f8ec03f */
[----:B------:R-:W-:Y:S01]  /*1580*/  IMAD.SHL.U32 R62, R62, 0x8, RZ ;  /* 0x000000083e3e7824 */ /* 0x000fe200078e00ff */
[----:B------:R-:W-:Y:S01]  /*1590*/  LOP3.LUT R68, RZ, R3, RZ, 0x33, !PT ;  /* 0x00000003ff447212 */ /* 0x000fe200078e33ff */
[----:B0-----:R-:W-:Y:S01]  /*15a0*/  IMAD R65, R6, -0x2, R65 ;  /* 0xfffffffe06417824 */ /* 0x001fe200078e0241 */
[----:B------:R-:W-:-:S02]  /*15b0*/  ULEA UR43, UR43, UR48, 0x3 ;  /* 0x000000302b2b7291 */ /* 0x000fc4000f8e183f */
[----:B------:R-:W-:Y:S02]  /*15c0*/  ULOP3.LUT UR49, UR4, 0x8, URZ, 0x3c, !UPT ;  /* 0x0000000804317892 */ /* 0x000fe4000f8e3c3f */
[----:B------:R-:W-:Y:S01]  /*15d0*/  ULOP3.LUT UR44, UR4, 0x18, URZ, 0x3c, !UPT ;  /* 0x00000018042c7892 */ /* 0x000fe2000f8e3c3f */
[----:B-1----:R-:W-:Y:S01]  /*15e0*/  VIADD R67, R67, 0xffffffff ;  /* 0xffffffff43437836 */ /* 0x002fe20000000000 */
[----:B------:R-:W-:Y:S02]  /*15f0*/  ULOP3.LUT UR45, UR5, 0x10000, URZ, 0xfc, !UPT ;  /* 0x00010000052d7892 */ /* 0x000fe4000f8efc3f */
[----:B------:R-:W-:Y:S01]  /*1600*/  ULOP3.LUT UR46, UR6, 0x10000, URZ, 0xfc, !UPT ;  /* 0x00010000062e7892 */ /* 0x000fe2000f8efc3f */
[----:B--2---:R-:W-:-:S11]  /*1610*/  SHF.L.U64.HI R66, R8, 0x1, R0 ;  /* 0x0000000108427819 */ /* 0x004fd60000010200 */
.L_x_98:
[----:B------:R-:W-:-:S04]  /*1620*/  SHF.L.U32 R0, R73, 0x1f, RZ ;  /* 0x0000001f49007819 */ /* 0x000fc800000006ff */
[----:B------:R-:W0:Y:S02]  /*1630*/  SYNCS.PHASECHK.TRANS64.TRYWAIT P0, [UR43+-0x8], R0 ;  /* 0xfffff800ff0075a7 */ /* 0x000e24000800016b */
[----:B01--4-:R-:W-:Y:S05]  /*1640*/  @!P0 BRA `(.L_x_15) ;  /* 0x00000048004c8947 */ /* 0x013fea0003800000 */
.L_x_123:
[----:B------:R-:W-:Y:S02]  /*1650*/  ULDC UR4, c[0x0][0x28c] ;  /* 0x0000a30000047ab9 */ /* 0x000fe40000000800 */
[----:B------:R-:W-:-:S13]  /*1660*/  ISETP.LT.AND P0, PT, RZ, UR4, PT ;  /* 0x00000004ff007c0c */ /* 0x000fda000bf01270 */
[----:B------:R-:W-:Y:S05]  /*1670*/  @P0 BRA `(.L_x_16) ;  /* 0x0000000000400947 */ /* 0x000fea0003800000 */
[----:B0-----:R-:W-:Y:S01]  /*1680*/  MOV R0, 0x0 ;  /* 0x0000000000007802 */ /* 0x001fe20000000f00 */
[----:B------:R-:W-:Y:S01]  /*1690*/  ULDC.64 UR4, c[0x4][0x68] ;  /* 0x01001a0000047ab9 */ /* 0x000fe20000000a00 */
[----:B------:R-:W-:Y:S01]  /*16a0*/  ULDC.64 UR6, c[0x4][0x8] ;  /* 0x0100020000067ab9 */ /* 0x000fe20000000a00 */
[----:B------:R-:W-:Y:S01]  /*16b0*/  IMAD.U32 R4, RZ, RZ, UR4 ;  /* 0x00000004ff047e24 */ /* 0x000fe2000f8e00ff */
[----:B------:R0:W1:Y:S01]  /*16c0*/  LDC.64 R14, c[0x4][R0] ;  /* 0x01000000000e7b82 */ /* 0x0000620000000a00 */
[----:B------:R-:W-:Y:S01]  /*16d0*/  IMAD.U32 R5, RZ, RZ, UR5 ;  /* 0x00000005ff057e24 */ /* 0x000fe2000f8e00ff */
[----:B------:R-:W-:Y:S01]  /*16e0*/  ULDC.64 UR4, c[0x4][0x70] ;  /* 0x01001c0000047ab9 */ /* 0x000fe20000000a00 */
[----:B------:R-:W-:Y:S02]  /*16f0*/  IMAD.U32 R10, RZ, RZ, UR6 ;  /* 0x00000006ff0a7e24 */ /* 0x000fe4000f8e00ff */
[----:B------:R-:W-:Y:S02]  /*1700*/  IMAD.U32 R6, RZ, RZ, UR4 ;  /* 0x00000004ff067e24 */ /* 0x000fe4000f8e00ff */
[----:B------:R-:W-:-:S02]  /*1710*/  IMAD.U32 R7, RZ, RZ, UR5 ;  /* 0x00000005ff077e24 */ /* 0x000fc4000f8e00ff */
[----:B------:R-:W-:Y:S02]  /*1720*/  IMAD.U32 R11, RZ, RZ, UR7 ;  /* 0x00000007ff0b7e24 */ /* 0x000fe4000f8e00ff */
[----:B------:R-:W-:Y:S02]  /*1730*/  IMAD.MOV.U32 R8, RZ, RZ, 0x1e1 ;  /* 0x000001e1ff087424 */ /* 0x000fe400078e00ff */
[----:B------:R-:W-:Y:S02]  /*1740*/  IMAD.MOV.U32 R12, RZ, RZ, 0x1 ;  /* 0x00000001ff0c7424 */ /* 0x000fe400078e00ff */
[----:B0-----:R-:W-:-:S07]  /*1750*/  IMAD.MOV.U32 R13, RZ, RZ, RZ ;  /* 0x000000ffff0d7224 */ /* 0x001fce00078e00ff */
[----:B------:R-:W-:-:S07]  /*1760*/  LEPC R20, `(.L_x_16) ;  /* 0x000000001014794e */ /* 0x000fce0000000000 */
[----:B-1---5:R-:W-:Y:S05]  /*1770*/  CALL.ABS.NOINC R14 ;  /* 0x000000000e007343 */ /* 0x022fea0003c00000 */
.L_x_16:
[----:B------:R-:W-:-:S13]  /*1780*/  ISETP.NE.AND P0, PT, R72, 0x3, PT ;  /* 0x000000034800780c */ /* 0x000fda0003f05270 */
[----:B------:R-:W-:Y:S05]  /*1790*/  @!P0 BRA `(.L_x_17) ;  /* 0x0000000000048947 */ /* 0x000fea0003800000 */
[----:B------:R-:W-:Y:S01]  /*17a0*/  BPT.TRAP 0x1 ;  /* 0x000000040000795c */ /* 0x000fe20000300000 */
.L_x_17:
[----:B0-----:R-:W-:Y:S02]  /*17b0*/  IMAD.U32 R3, RZ, RZ, UR38 ;  /* 0x00000026ff037e24 */ /* 0x001fe4000f8e00ff */
[----:B------:R-:W-:-:S03]  /*17c0*/  IMAD.U32 R0, RZ, RZ, UR39 ;  /* 0x00000027ff007e24 */ /* 0x000fc6000f8e00ff */
[----:B------:R-:W-:Y:S02]  /*17d0*/  LEA R3, R3, UR41, 0x3 ;  /* 0x0000002903037c11 */ /* 0x000fe4000f8e18ff */
[----:B------:R-:W-:-:S04]  /*17e0*/  SHF.L.U32 R0, R0, 0x1f, RZ ;  /* 0x0000001f00007819 */ /* 0x000fc800000006ff */
[----:B------:R0:W1:Y:S01]  /*17f0*/  SYNCS.PHASECHK.TRANS64.TRYWAIT P1, [R3+URZ], R0 ;  /* 0x00000000030075a7 */ /* 0x000062000802017f */
[----:B------:R-:W-:Y:S05]  /*1800*/  @!P0 BRA `(.L_x_18) ;  /* 0x0000000000048947 */ /* 0x000fea0003800000 */
[----:B------:R-:W-:Y:S01]  /*1810*/  BPT.TRAP 0x1 ;  /* 0x000000040000795c */ /* 0x000fe20000300000 */
.L_x_18:
[----:B-1----:R-:W-:Y:S05]  /*1820*/  @P1 BRA `(.L_x_19) ;  /* 0x0000000000081947 */ /* 0x002fea0003800000 */
[----:B------:R-:W1:Y:S02]  /*1830*/  SYNCS.PHASECHK.TRANS64.TRYWAIT P1, [R3+URZ], R0 ;  /* 0x00000000030075a7 */ /* 0x000e64000802017f */
[----:B-1----:R-:W-:Y:S05]  /*1840*/  @!P1 BRA `(.L_x_20) ;  /* 0x0000004400e49947 */ /* 0x002fea0003800000 */
.L_x_19:
[----:B------:R-:W-:Y:S05]  /*1850*/  WARPSYNC.ALL ;  /* 0x0000000000007948 */ /* 0x000fea0003800000 */
[----:B------:R-:W-:Y:S01]  /*1860*/  ULEA UR8, UR38, UR45, 0xa ;  /* 0x0000002d26087291 */ /* 0x000fe2000f8e503f */
[----:B------:R-:W-:Y:S01]  /*1870*/  WARPGROUP.ARRIVE ;  /* 0x00000000000079c5 */ /* 0x000fe20000000000 */
[----:B------:R-:W-:Y:S01]  /*1880*/  ULEA UR9, UR38, UR46, 0xa ;  /* 0x0000002e26097291 */ /* 0x000fe2000f8e503f */
[----:B01----:R-:W-:Y:S01]  /*1890*/  IMAD.U32 R0, RZ, RZ, UR42 ;  /* 0x0000002aff007e24 */ /* 0x003fe2000f8e00ff */
[----:B------:R-:W-:Y:S01]  /*18a0*/  UMOV UR5, 0x40000040 ;  /* 0x4000004000057882 */ /* 0x000fe20000000000 */
[----:B------:R-:W-:-:S02]  /*18b0*/  UMOV UR7, 0x40000040 ;  /* 0x4000004000077882 */ /* 0x000fc40000000000 */
[----:B------:R-:W-:Y:S01]  /*18c0*/  UMOV UR4, UR8 ;  /* 0x0000000800047c82 */ /* 0x000fe20008000000 */
[----:B------:R-:W-:Y:S01]  /*18d0*/  ISETP.GE.AND P1, PT, R0, 0x1, PT ;  /* 0x000000010000780c */ /* 0x000fe20003f26270 */
[----:B------:R-:W-:Y:S02]  /*18e0*/  UMOV UR6, UR9 ;  /* 0x0000000900067c82 */ /* 0x000fe40008000000 */
[----:B------:R-:W-:Y:S01]  /*18f0*/  HGMMA.64x64x8.F32.TF32 R24, gdesc[UR4], RZ, !UPT, gsb0 ;  /* 0x04e00000041879f0 */ /* 0x000fe2000c0028ff */
[----:B------:R-:W-:Y:S02]  /*1900*/  UIADD3 UR4, UR8, 0x2, URZ ;  /* 0x0000000208047890 */ /* 0x000fe4000fffe03f */
[----:B------:R-:W-:Y:S01]  /*1910*/  UIADD3 UR6, UR9, 0x2, URZ ;  /* 0x0000000209067890 */ /* 0x000fe2000fffe03f */
[----:B------:R-:W-:Y:S01]  /*1920*/  UMOV UR5, 0x40000040 ;  /* 0x4000004000057882 */ /* 0x000fe20000000000 */
[----:B------:R-:W-:Y:S01]  /*1930*/  UMOV UR7, 0x40000040 ;  /* 0x4000004000077882 */ /* 0x000fe20000000000 */
[----:B------:R-:W-:-:S02]  /*1940*/  WARPGROUP.DEPBAR.LE gsb0, 0x0 ;  /* 0x00008000000079c5 */ /* 0x000fc40000010000 */
[----:B------:R-:W-:-:S06]  /*1950*/  WARPGROUP.ARRIVE ;  /* 0x00000000000079c5 */ /* 0x000fcc0000000000 */
[----:B------:R-:W-:Y:S01]  /*1960*/  HGMMA.64x64x8.F32.TF32 R24, gdesc[UR4], R24, gsb0 ;  /* 0x04e00000041879f0 */ /* 0x000fe20008002818 */
[----:B------:R-:W-:Y:S02]  /*1970*/  UIADD3 UR4, UR8, 0x4, URZ ;  /* 0x0000000408047890 */ /* 0x000fe4000fffe03f */
[----:B------:R-:W-:Y:S01]  /*1980*/  UIADD3 UR6, UR9, 0x4, URZ ;  /* 0x0000000409067890 */ /* 0x000fe2000fffe03f */
[----:B------:R-:W-:Y:S01]  /*1990*/  UMOV UR5, 0x40000040 ;  /* 0x4000004000057882 */ /* 0x000fe20000000000 */
[----:B------:R-:W-:Y:S01]  /*19a0*/  UMOV UR7, 0x40000040 ;  /* 0x4000004000077882 */ /* 0x000fe20000000000 */
[----:B------:R-:W-:Y:S02]  /*19b0*/  WARPGROUP.DEPBAR.LE gsb0, 0x0 ;  /* 0x00008000000079c5 */ /* 0x000fe40000010000 */
        /* <DEDUP_REMOVED lines=36> */
[----:B------:R-:W-:Y:S03]  /*1c00*/  HGMMA.64x64x8.F32.TF32 R24, gdesc[UR4], R24, gsb0 ;  /* 0x04e00000041879f0 */ /* 0x000fe60008002818 */
[----:B------:R-:W-:Y:S02]  /*1c10*/  WARPGROUP.DEPBAR.LE gsb0, 0x0 ;  /* 0x00008000000079c5 */ /* 0x000fe40000010000 */
[----:B------:R-:W-:Y:S05]  /*1c20*/  @!P1 BRA `(.L_x_21) ;  /* 0x0000000400809947 */ /* 0x000fea0003800000 */
[----:B------:R-:W-:Y:S01]  /*1c30*/  UIADD3 UR8, UR38, 0x1, URZ ;  /* 0x0000000126087890 */ /* 0x000fe2000fffe03f */
[----:B------:R-:W-:Y:S01]  /*1c40*/  IMAD.U32 R0, RZ, RZ, UR42 ;  /* 0x0000002aff007e24 */ /* 0x000fe2000f8e00ff */
[----:B------:R-:W-:Y:S02]  /*1c50*/  UMOV UR9, UR38 ;  /* 0x0000002600097c82 */ /* 0x000fe40008000000 */
[----:B------:R-:W-:-:S04]  /*1c60*/  UISETP.NE.AND UP0, UPT, UR8, 0x7, UPT ;  /* 0x000000070800788c */ /* 0x000fc8000bf05270 */
[----:B------:R-:W-:Y:S02]  /*1c70*/  USEL UR4, URZ, 0x1, UP0 ;  /* 0x000000013f047887 */ /* 0x000fe40008000000 */
[----:B------:R-:W-:Y:S02]  /*1c80*/  USEL UR8, UR8, URZ, UP0 ;  /* 0x0000003f08087287 */ /* 0x000fe40008000000 */
[----:B------:R-:W-:-:S06]  /*1c90*/  ULOP3.LUT UR4, UR39, UR4, URZ, 0x3c, !UPT ;  /* 0x0000000427047292 */ /* 0x000fcc000f8e3c3f */
[----:B------:R-:W-:-:S07]  /*1ca0*/  IMAD.U32 R5, RZ, RZ, UR4 ;  /* 0x00000004ff057e24 */ /* 0x000fce000f8e00ff */
.L_x_28:
[----:B01----:R-:W-:Y:S05]  /*1cb0*/  @!P0 BRA `(.L_x_22) ;  /* 0x0000000000048947 */ /* 0x003fea0003800000 */
[----:B------:R-:W-:Y:S01]  /*1cc0*/  BPT.TRAP 0x1 ;  /* 0x000000040000795c */ /* 0x000fe20000300000 */
.L_x_22:
[----:B------:R-:W-:Y:S01]  /*1cd0*/  ULEA UR4, UR8, UR41, 0x3 ;  /* 0x0000002908047291 */ /* 0x000fe2000f8e183f */
[----:B------:R-:W-:-:S08]  /*1ce0*/  SHF.L.U32 R3, R5, 0x1f, RZ ;  /* 0x0000001f05037819 */ /* 0x000fd000000006ff */
[----:B------:R0:W1:Y:S01]  /*1cf0*/  SYNCS.PHASECHK.TRANS64.TRYWAIT P1, [UR4], R3 ;  /* 0x00000003ff0075a7 */ /* 0x0000620008020144 */
[----:B------:R-:W-:Y:S05]  /*1d00*/  @!P0 BRA `(.L_x_23) ;  /* 0x0000000000048947 */ /* 0x000fea0003800000 */
[----:B------:R-:W-:Y:S01]  /*1d10*/  BPT.TRAP 0x1 ;  /* 0x000000040000795c */ /* 0x000fe20000300000 */
.L_x_23:
[----:B-1----:R-:W-:Y:S05]  /*1d20*/  @P1 BRA `(.L_x_24) ;  /* 0x0000000000081947 */ /* 0x002fea0003800000 */
[----:B------:R-:W1:Y:S02]  /*1d30*/  SYNCS.PHASECHK.TRANS64.TRYWAIT P1, [UR4], R3 ;  /* 0x00000003ff0075a7 */ /* 0x000e640008020144 */
[----:B-1----:R-:W-:Y:S05]  /*1d40*/  @!P1 BRA `(.L_x_25) ;  /* 0x0000004000b89947 */ /* 0x002fea0003800000 */
.L_x_24:
[----:B------:R-:W-:Y:S01]  /*1d50*/  ULEA UR11, UR8, UR45, 0xa ;  /* 0x0000002d080b7291 */ /* 0x000fe2000f8e503f */
[----:B------:R-:W-:Y:S01]  /*1d60*/  WARPGROUP.ARRIVE ;  /* 0x00000000000079c5 */ /* 0x000fe20000000000 */
[----:B------:R-:W-:Y:S01]  /*1d70*/  ULEA UR10, UR8, UR46, 0xa ;  /* 0x0000002e080a7291 */ /* 0x000fe2000f8e503f */
[----:B------:R-:W-:Y:S01]  /*1d80*/  UMOV UR5, 0x40000040 ;  /* 0x4000004000057882 */ /* 0x000fe20000000000 */
[----:B------:R-:W-:-:S03]  /*1d90*/  UMOV UR7, 0x40000040 ;  /* 0x4000004000077882 */ /* 0x000fc60000000000 */
[----:B------:R-:W-:Y:S02]  /*1da0*/  UMOV UR4, UR11 ;  /* 0x0000000b00047c82 */ /* 0x000fe40008000000 */
[----:B------:R-:W-:Y:S02]  /*1db0*/  UMOV UR6, UR10 ;  /* 0x0000000a00067c82 */ /* 0x000fe40008000000 */
[----:B------:R-:W-:Y:S01]  /*1dc0*/  HGMMA.64x64x8.F32.TF32 R24, gdesc[UR4], R24, gsb0 ;  /* 0x04e00000041879f0 */ /* 0x000fe20008002818 */
        /* <DEDUP_REMOVED lines=51> */
[----:B------:R-:W-:Y:S01]  /*2100*/  BPT.TRAP 0x1 ;  /* 0x000000040000795c */ /* 0x000fe20000300000 */
.L_x_26:
[----:B------:R-:W-:Y:S01]  /*2110*/  ULEA UR4, UR9, UR41, 0x3 ;  /* 0x0000002909047291 */ /* 0x000fe2000f8e183f */
[----:B------:R-:W-:-:S03]  /*2120*/  ISETP.GT.U32.AND P1, PT, R23, 0x1, PT ;  /* 0x000000011700780c */ /* 0x000fc60003f24070 */
[----:B------:R-:W-:-:S04]  /*2130*/  UIADD3 UR4, UR4, 0x38, URZ ;  /* 0x0000003804047890 */ /* 0x000fc8000fffe03f */
[----:B------:R-:W-:-:S09]  /*2140*/  UPRMT UR4, URZ, 0x654, UR4 ;  /* 0x000006543f047896 */ /* 0x000fd20008000004 */
[----:B------:R-:W-:Y:S01]  /*2150*/  SYNCS.ARRIVE.TRANS64.RED.A1T0 RZ, [UR4], RZ ;  /* 0x000000ffffff79a7 */ /* 0x000fe20008100404 */
[----:B------:R-:W-:Y:S05]  /*2160*/  @P1 BRA `(.L_x_27) ;  /* 0x0000000000041947 */ /* 0x000fea0003800000 */
[----:B------:R-:W-:Y:S01]  /*2170*/  BPT.TRAP 0x1 ;  /* 0x000000040000795c */ /* 0x000fe20000300000 */
.L_x_27:
[----:B------:R-:W-:Y:S01]  /*2180*/  UIADD3 UR8, UR8, 0x1, URZ ;  /* 0x0000000108087890 */ /* 0x000fe2000fffe03f */
[C---:B------:R-:W-:Y:S01]  /*2190*/  ISETP.GT.AND P1, PT, R0.reuse, 0x1, PT ;  /* 0x000000010000780c */ /* 0x040fe20003f24270 */
[----:B------:R-:W-:Y:S01]  /*21a0*/  UIADD3 UR9, UR9, 0x1, URZ ;  /* 0x0000000109097890 */ /* 0x000fe2000fffe03f */
[----:B------:R-:W-:Y:S01]  /*21b0*/  VIADD R0, R0, 0xffffffff ;  /* 0xffffffff00007836 */ /* 0x000fe20000000000 */
[----:B------:R-:W-:Y:S02]  /*21c0*/  UISETP.NE.AND UP0, UPT, UR8, 0x7, UPT ;  /* 0x000000070800788c */ /* 0x000fe4000bf05270 */
[----:B------:R-:W-:Y:S02]  /*21d0*/  UISETP.NE.AND UP1, UPT, UR9, 0x7, UPT ;  /* 0x000000070900788c */ /* 0x000fe4000bf25270 */
[----:B------:R-:W-:Y:S02]  /*21e0*/  USEL UR4, URZ, 0x1, UP0 ;  /* 0x000000013f047887 */ /* 0x000fe40008000000 */
[----:B------:R-:W-:-:S02]  /*21f0*/  USEL UR8, UR8, URZ, UP0 ;  /* 0x0000003f08087287 */ /* 0x000fc40008000000 */
[----:B------:R-:W-:Y:S02]  /*2200*/  USEL UR9, UR9, URZ, UP1 ;  /* 0x0000003f09097287 */ /* 0x000fe40008800000 */
[----:B------:R-:W-:Y:S01]  /*2210*/  LOP3.LUT R5, R5, UR4, RZ, 0x3c, !PT ;  /* 0x0000000405057c12 */ /* 0x000fe2000f8e3cff */
[----:B------:R-:W-:Y:S09]  /*2220*/  @P1 BRA `(.L_x_28) ;  /* 0xfffffff800a01947 */ /* 0x000ff2000383ffff */
.L_x_21:
[----:B------:R-:W2:Y:S01]  /*2230*/  LDC R0, c[0x0][0x28c] ;  /* 0x0000a300ff007b82 */ /* 0x000ea20000000800 */
[----:B01----:R-:W-:-:S04]  /*2240*/  IMAD.U32 R3, RZ, RZ, UR49 ;  /* 0x00000031ff037e24 */ /* 0x003fc8000f8e00ff */
[----:B------:R0:W-:Y:S01]  /*2250*/  SYNCS.ARRIVE.TRANS64.A1T0 RZ, [R3+UR48], RZ ;  /* 0x000000ff03ff79a7 */ /* 0x0001e20008100030 */
[----:B--2---:R-:W-:-:S13]  /*2260*/  ISETP.GE.AND P1, PT, R0, 0x1, PT ;  /* 0x000000010000780c */ /* 0x004fda0003f26270 */
[----:B0-----:R-:W-:Y:S05]  /*2270*/  @!P1 BRA `(.L_x_29) ;  /* 0x00000000003c9947 */ /* 0x001fea0003800000 */
[----:B------:R-:W-:Y:S05]  /*2280*/  @!P0 BRA `(.L_x_30) ;  /* 0x0000000000048947 */ /* 0x000fea0003800000 */
[----:B------:R-:W-:Y:S01]  /*2290*/  BPT.TRAP 0x1 ;  /* 0x000000040000795c */ /* 0x000fe20000300000 */
.L_x_30:
[----:B------:R-:W-:Y:S01]  /*22a0*/  UIADD3 UR6, UR38, UR42, URZ ;  /* 0x0000002a26067290 */ /* 0x000fe2000fffe03f */
[----:B------:R-:W-:-:S03]  /*22b0*/  ISETP.GT.U32.AND P0, PT, R23, 0x1, PT ;  /* 0x000000011700780c */ /* 0x000fc60003f04070 */
[----:B------:R-:W-:-:S04]  /*22c0*/  UIMAD.WIDE.U32 UR4, UR6, 0x24924925, URZ ;  /* 0x24924925060478a5 */ /* 0x000fc8000f8e003f */
[----:B------:R-:W-:-:S04]  /*22d0*/  UIADD3 UR4, UR6, -UR5, URZ ;  /* 0x8000000506047290 */ /* 0x000fc8000fffe03f */
[----:B------:R-:W-:-:S04]  /*22e0*/  ULEA.HI UR4, UR4, UR5, URZ, 0x1f ;  /* 0x0000000504047291 */ /* 0x000fc8000f8ff83f */
[----:B------:R-:W-:-:S04]  /*22f0*/  USHF.R.U32.HI UR4, URZ, 0x2, UR4 ;  /* 0x000000023f047899 */ /* 0x000fc80008011604 */
[----:B------:R-:W-:-:S04]  /*2300*/  UIMAD UR4, UR4, -0x7, UR6 ;  /* 0xfffffff9040478a4 */ /* 0x000fc8000f8e0206 */
[----:B------:R-:W-:-:S04]  /*2310*/  ULEA UR4, UR4, UR41, 0x3 ;  /* 0x0000002904047291 */ /* 0x000fc8000f8e183f */
[----:B------:R-:W-:-:S04]  /*2320*/  UIADD3 UR4, UR4, 0x38, URZ ;  /* 0x0000003804047890 */ /* 0x000fc8000fffe03f */
[----:B------:R-:W-:-:S09]  /*2330*/  UPRMT UR4, URZ, 0x654, UR4 ;  /* 0x000006543f047896 */ /* 0x000fd20008000004 */
[----:B------:R-:W-:Y:S01]  /*2340*/  SYNCS.ARRIVE.TRANS64.RED.A1T0 RZ, [UR4], RZ ;  /* 0x000000ffffff79a7 */ /* 0x000fe20008100404 */
[----:B------:R-:W-:Y:S05]  /*2350*/  @P0 BRA `(.L_x_29) ;  /* 0x0000000000040947 */ /* 0x000fea0003800000 */
[----:B------:R-:W-:Y:S01]  /*2360*/  BPT.TRAP 0x1 ;  /* 0x000000040000795c */ /* 0x000fe20000300000 */
.L_x_29:
[----:B------:R-:W-:Y:S01]  /*2370*/  SHF.L.U32 R0, R73, 0x1f, RZ ;  /* 0x0000001f49007819 */ /* 0x000fe200000006ff */
[----:B------:R-:W-:Y:S01]  /*2380*/  UISETP.GE.U32.AND UP1, UPT, UR47, 0x7, UPT ;  /* 0x000000072f00788c */ /* 0x000fe2000bf26070 */
[----:B------:R-:W-:Y:S01]  /*2390*/  SHF.R.S32.HI R9, RZ, 0x1f, R19 ;  /* 0x0000001fff097819 */ /* 0x000fe20000011413 */
[----:B------:R-:W-:Y:S01]  /*23a0*/  UIADD3 UR38, UR38, UR47, URZ ;  /* 0x0000002f26267290 */ /* 0x000fe2000fffe03f */
[----:B------:R-:W0:Y:S03]  /*23b0*/  SYNCS.PHASECHK.TRANS64.TRYWAIT P0, [UR43+0x8], R0 ;  /* 0x00000800ff0075a7 */ /* 0x000e26000800016b */
[----:B------:R-:W-:-:S04]  /*23c0*/  UISETP.GT.U32.AND UP0, UPT, UR38, 0x6, UPT ;  /* 0x000000062600788c */ /* 0x000fc8000bf04070 */
[----:B------:R-:W-:Y:S02]  /*23d0*/  UISETP.LT.U32.AND UP0, UPT, UR47, 0x7, UP0 ;  /* 0x000000072f00788c */ /* 0x000fe40008701070 */
[----:B------:R-:W-:Y:S02]  /*23e0*/  @UP1 UIMAD.WIDE.U32 UR4, UR38, 0x24924925, URZ ;  /* 0x24924925260418a5 */ /* 0x000fe4000f8e003f */
[----:B------:R-:W-:Y:S02]  /*23f0*/  USEL UR6, URZ, 0x1, !UP0 ;  /* 0x000000013f067887 */ /* 0x000fe4000c000000 */
[----:B------:R-:W-:Y:S02]  /*2400*/  @UP1 UIADD3 UR4, UR38, -UR5, URZ ;  /* 0x8000000526041290 */ /* 0x000fe4000fffe03f */
[----:B------:R-:W-:Y:S02]  /*2410*/  ULOP3.LUT UR39, UR39, UR6, URZ, 0x3c, !UPT ;  /* 0x0000000627277292 */ /* 0x000fe4000f8e3c3f */
[----:B------:R-:W-:-:S04]  /*2420*/  @UP1 ULEA.HI UR4, UR4, UR5, URZ, 0x1f ;  /* 0x0000000504041291 */ /* 0x000fc8000f8ff83f */
[----:B------:R-:W-:-:S04]  /*2430*/  @UP1 USHF.R.U32.HI UR4, URZ, 0x2, UR4 ;  /* 0x000000023f041899 */ /* 0x000fc80008011604 */
[----:B------:R-:W-:Y:S01]  /*2440*/  @UP1 ULOP3.LUT UR39, UR39, 0x1, UR4, 0x78, !UPT ;  /* 0x0000000127271892 */ /* 0x000fe2000f8e7804 */
[----:B0-----:R-:W-:Y:S11]  /*2450*/  @!P0 BRA `(.L_x_31) ;  /* 0x0000003c000c8947 */ /* 0x001ff60003800000 */
.L_x_124:
[----:B------:R-:W-:Y:S01]  /*2460*/  ULDC.64 UR4, c[0x0][0x5d0] ;  /* 0x0001740000047ab9 */ /* 0x000fe20000000a00 */
[----:B------:R-:W-:Y:S01]  /*2470*/  ULDC UR6, c[0x0][0x284] ;  /* 0x0000a10000067ab9 */ /* 0x000fe20000000800 */
[----:B0-----:R-:W-:Y:S02]  /*2480*/  IMAD R0, R9, UR4, RZ ;  /* 0x0000000409007c24 */ /* 0x001fe4000f8e02ff */
[----:B------:R-:W-:Y:S02]  /*2490*/  IMAD.SHL.U32 R12, R18, 0x40, RZ ;  /* 0x00000040120c7824 */ /* 0x000fe400078e00ff */
[C---:B------:R-:W-:Y:S02]  /*24a0*/  IMAD R3, R19.reuse, UR5, R0 ;  /* 0x0000000513037c24 */ /* 0x040fe4000f8e0200 */
[----:B------:R-:W-:Y:S01]  /*24b0*/  IMAD.SHL.U32 R0, R22, 0x40, RZ ;  /* 0x0000004016007824 */ /* 0x000fe200078e00ff */
[----:B------:R-:W-:Y:S01]  /*24c0*/  SHF.R.S32.HI R13, RZ, 0x1f, R12 ;  /* 0x0000001fff0d7819 */ /* 0x000fe2000001140c */
[----:B------:R-:W-:Y:S01]  /*24d0*/  IMAD.WIDE.U32 R4, R19, UR4, R60 ;  /* 0x0000000413047c25 */ /* 0x000fe2000f8e003c */
[----:B------:R-:W-:-:S02]  /*24e0*/  ULDC.64 UR4, c[0x0][0x5c8] ;  /* 0x0001720000047ab9 */ /* 0x000fc40000000a00 */
[----:B------:R-:W-:Y:S01]  /*24f0*/  ISETP.GE.AND P0, PT, R0, UR6, PT ;  /* 0x0000000600007c0c */ /* 0x000fe2000bf06270 */
[----:B------:R-:W-:Y:S01]  /*2500*/  ULDC UR6, c[0x0][0x288] ;  /* 0x0000a20000067ab9 */ /* 0x000fe20000000800 */
[----:B------:R-:W-:Y:S01]  /*2510*/  IADD3 R4, P1, R12, R4, RZ ;  /* 0x000000040c047210 */ /* 0x000fe20007f3e0ff */
[----:B------:R-:W-:Y:S01]  /*2520*/  IMAD.WIDE R20, R22, 0x40, R58 ;  /* 0x0000004016147825 */ /* 0x000fe200078e023a */
[----:B------:R-:W-:Y:S02]  /*2530*/  ISETP.GE.OR P0, PT, R12, UR6, P0 ;  /* 0x000000060c007c0c */ /* 0x000fe40008706670 */
[----:B------:R-:W-:Y:S01]  /*2540*/  IADD3.X R5, R13, R5, R3, P1, !PT ;  /* 0x000000050d057210 */ /* 0x000fe20000ffe403 */
[----:B------:R-:W-:-:S04]  /*2550*/  IMAD R7, R21, UR4, RZ ;  /* 0x0000000415077c24 */ /* 0x000fc8000f8e02ff */
[C---:B------:R-:W-:Y:S02]  /*2560*/  IMAD R7, R20.reuse, UR5, R7 ;  /* 0x0000000514077c24 */ /* 0x040fe4000f8e0207 */
[----:B------:R-:W-:-:S04]  /*2570*/  IMAD.WIDE.U32 R70, R20, UR4, R4 ;  /* 0x0000000414467c25 */ /* 0x000fc8000f8e0004 */
[----:B------:R-:W-:Y:S05]  /*2580*/  @P0 BRA `(.L_x_32) ;  /* 0x0000002000540947 */ /* 0x000fea0003800000 */
[----:B-----5:R-:W-:Y:S01]  /*2590*/  FSETP.NEU.AND P1, PT, R57, RZ, PT ;  /* 0x000000ff3900720b */ /* 0x020fe20003f2d000 */
[----:B------:R-:W-:Y:S01]  /*25a0*/  IMAD.IADD R22, R65, 0x1, -R12 ;  /* 0x0000000141167824 */ /* 0x000fe200078e0a0c */
[----:B------:R-:W-:Y:S01]  /*25b0*/  BSSY B0, `(.L_x_32) ;  /* 0x0000212000007945 */ /* 0x000fe20003800000 */
[----:B------:R-:W-:Y:S02]  /*25c0*/  IMAD.IADD R0, R69, 0x1, -R0 ;  /* 0x0000000145007824 */ /* 0x000fe400078e0a00 */
[----:B------:R-:W-:Y:S01]  /*25d0*/  IMAD.IADD R7, R71, 0x1, R7 ;  /* 0x0000000147077824 */ /* 0x000fe200078e0207 */
[----:B------:R-:W-:-:S04]  /*25e0*/  ISETP.GT.AND P0, PT, R22, RZ, PT ;  /* 0x000000ff1600720c */ /* 0x000fc80003f04270 */
[----:B------:R-:W-:-:S03]  /*25f0*/  ISETP.GT.AND P2, PT, R0, RZ, P0 ;  /* 0x000000ff0000720c */ /* 0x000fc60000744270 */
[----:B------:R-:W-:Y:S10]  /*2600*/  @!P1 BRA `(.L_x_33) ;  /* 0x0000001400d89947 */ /* 0x000ff40003800000 */
[----:B------:R-:W0:Y:S01]  /*2610*/  LDC.64 R74, c[0x0][0x5b8] ;  /* 0x00016e00ff4a7b82 */ /* 0x000e220000000a00 */
[----:B------:R-:W-:-:S07]  /*2620*/  ULDC.64 UR4, c[0x0][0x5c0] ;  /* 0x0001700000047ab9 */ /* 0x000fce0000000a00 */
[----:B------:R-:W1:Y:S08]  /*2630*/  LDC.64 R76, c[0x0][0x5b0] ;  /* 0x00016c00ff4c7b82 */ /* 0x000e700000000a00 */
[----:B------:R-:W2:Y:S01]  /*2640*/  LDC.64 R78, c[0x0][0x5a8] ;  /* 0x00016a00ff4e7b82 */ /* 0x000ea20000000a00 */
[-C--:B0-----:R-:W-:Y:S02]  /*2650*/  IMAD R6, R9, R74.reuse, RZ ;  /* 0x0000004a09067224 */ /* 0x081fe400078e02ff */
[----:B------:R-:W-:-:S04]  /*2660*/  IMAD.WIDE.U32 R4, R19, R74, R60 ;  /* 0x0000004a13047225 */ /* 0x000fc800078e003c */
[----:B------:R-:W-:Y:S01]  /*2670*/  IMAD R71, R19, R75, R6 ;  /* 0x0000004b13477224 */ /* 0x000fe200078e0206 */
[----:B------:R-:W-:Y:S01]  /*2680*/  IADD3 R8, P1, R12, R4, RZ ;  /* 0x000000040c087210 */ /* 0x000fe20007f3e0ff */
[----:B-1----:R-:W-:-:S03]  /*2690*/  IMAD R3, R21, R76, RZ ;  /* 0x0000004c15037224 */ /* 0x002fc600078e02ff */
[----:B------:R-:W-:Y:S01]  /*26a0*/  IADD3.X R9, R13, R5, R71, P1, !PT ;  /* 0x000000050d097210 */ /* 0x000fe20000ffe447 */
[C---:B------:R-:W-:Y:S02]  /*26b0*/  IMAD R21, R20.reuse, R77, R3 ;  /* 0x0000004d14157224 */ /* 0x040fe400078e0203 */
[----:B------:R-:W-:-:S04]  /*26c0*/  IMAD.WIDE.U32 R4, R20, R76, R8 ;  /* 0x0000004c14047225 */ /* 0x000fc800078e0008 */
[----:B------:R-:W-:Y:S01]  /*26d0*/  IMAD.IADD R3, R5, 0x1, R21 ;  /* 0x0000000105037824 */ /* 0x000fe200078e0215 */
[----:B--2---:R-:W-:-:S04]  /*26e0*/  LEA R10, P1, R4, R78, 0x2 ;  /* 0x0000004e040a7211 */ /* 0x004fc800078210ff */
[----:B------:R-:W-:-:S05]  /*26f0*/  LEA.HI.X R11, R4, R79, R3, 0x2, P1 ;  /* 0x0000004f040b7211 */ /* 0x000fca00008f1403 */
[----:B------:R0:W2:Y:S01]  /*2700*/  @P2 LDG.E.LTC128B R3, desc[UR36][R10.64] ;  /* 0x000000240a032981 */ /* 0x0000a2000c1e1920 */
[----:B------:R-:W-:Y:S01]  /*2710*/  IMAD.WIDE.U32 R4, R20, R76, R12 ;  /* 0x0000004c14047225 */ /* 0x000fe200078e000c */
[----:B------:R-:W-:Y:S01]  /*2720*/  LEA R6, P3, R70, UR4, 0x2 ;  /* 0x0000000446067c11 */ /* 0x000fe2000f8610ff */
[----:B------:R-:W-:Y:S01]  /*2730*/  BSSY B1, `(.L_x_34) ;  /* 0x0000014000017945 */ /* 0x000fe20003800000 */
[----:B------:R-:W-:Y:S02]  /*2740*/  IADD3 R14, P1, R60, R4, RZ ;  /* 0x000000043c0e7210 */ /* 0x000fe40007f3e0ff */
[----:B------:R-:W-:Y:S02]  /*2750*/  LEA.HI.X R7, R70, UR5, R7, 0x2, P3 ;  /* 0x0000000546077c11 */ /* 0x000fe400098f1407 */
[----:B------:R-:W-:Y:S01]  /*2760*/  IADD3.X R15, R61, R21, R5, P1, !PT ;  /* 0x000000153d0f7210 */ /* 0x000fe20000ffe405 */
[----:B0-----:R-:W-:Y:S01]  /*2770*/  IMAD.SHL.U32 R10, R76, 0x8, RZ ;  /* 0x000000084c0a7824 */ /* 0x001fe200078e00ff */
[----:B------:R-:W-:-:S02]  /*2780*/  ISETP.GT.AND P1, PT, R22, 0x1, PT ;  /* 0x000000011600780c */ /* 0x000fc40003f24270 */
[----:B------:R-:W-:Y:S01]  /*2790*/  SHF.L.U64.HI R11, R76, 0x3, R77 ;  /* 0x000000034c0b7819 */ /* 0x000fe2000001024d */
[----:B------:R-:W-:Y:S01]  /*27a0*/  IMAD.WIDE.U32 R14, R19, R74, R14 ;  /* 0x0000004a130e7225 */ /* 0x000fe200078e000e */
[----:B------:R-:W-:-:S03]  /*27b0*/  ISETP.GT.AND P3, PT, R0, RZ, P1 ;  /* 0x000000ff0000720c */ /* 0x000fc60000f64270 */
[----:B------:R-:W-:Y:S01]  /*27c0*/  IMAD.WIDE.U32 R10, R20, R76, R10 ;  /* 0x0000004c140a7225 */ /* 0x000fe200078e000a */
[----:B--2---:R-:W-:-:S05]  /*27d0*/  LOP3.LUT R4, R3, 0xffffe000, RZ, 0xc0, !PT ;  /* 0xffffe00003047812 */ /* 0x004fca00078ec0ff */
[----:B------:R-:W-:Y:S01]  /*27e0*/  FMUL R5, R4, R57 ;  /* 0x0000003904057220 */ /* 0x000fe20000400000 */
[----:B------:R-:W-:-:S03]  /*27f0*/  LEA R4, P4, R14, R78, 0x2 ;  /* 0x0000004e0e047211 */ /* 0x000fc600078810ff */
[----:B------:R-:W-:Y:S01]  /*2800*/  FFMA R75, R24, R56, R5 ;  /* 0x00000038184b7223 */ /* 0x000fe20000000005 */
[----:B------:R-:W-:-:S04]  /*2810*/  IMAD.IADD R5, R71, 0x1, R15 ;  /* 0x0000000147057824 */ /* 0x000fc800078e020f */
[----:B------:R-:W-:Y:S02]  /*2820*/  F2FP.TF32.F32.PACK_B R75, R75 ;  /* 0x0000004bff4b723e */ /* 0x000fe400024050ff */
[----:B------:R-:W-:-:S03]  /*2830*/  LEA.HI.X R5, R14, R79, R5, 0x2, P4 ;  /* 0x0000004f0e057211 */ /* 0x000fc600020f1405 */
[----:B------:R0:W-:Y:S01]  /*2840*/  @P2 STG.E desc[UR36][R6.64], R75 ;  /* 0x0000004b06002986 */ /* 0x0001e2000c101924 */
[----:B------:R-:W-:Y:S05]  /*2850*/  @!P3 BRA `(.L_x_35) ;  /* 0x000000000004b947 */ /* 0x000fea0003800000 */
[----:B------:R1:W5:Y:S02]  /*2860*/  LDG.E.LTC128B R3, desc[UR36][R4.64+0x4] ;  /* 0x0000042404037981 */ /* 0x000364000c1e1920 */
.L_x_35:
[----:B------:R-:W-:Y:S05]  /*2870*/  BSYNC B1 ;  /* 0x0000000000017941 */ /* 0x000fea0003800000 */
.L_x_34:
[----:B-----5:R-:W-:Y:S01]  /*2880*/  LOP3.LUT R14, R3, 0xffffe000, RZ, 0xc0, !PT ;  /* 0xffffe000030e7812 */ /* 0x020fe200078ec0ff */
[----:B------:R-:W-:Y:S01]  /*2890*/  IMAD.IADD R21, R21, 0x1, R11 ;  /* 0x0000000115157824 */ /* 0x000fe200078e020b */
[----:B------:R-:W-:Y:S01]  /*28a0*/  IADD3 R8, P2, R8, R10, RZ ;  /* 0x0000000a08087210 */ /* 0x000fe20007f5e0ff */
[----:B------:R-:W-:Y:S01]  /*28b0*/  IMAD.MOV.U32 R18, RZ, RZ, R3 ;  /* 0x000000ffff127224 */ /* 0x000fe200078e0003 */
[----:B------:R-:W-:Y:S01]  /*28c0*/  ISETP.GT.AND P0, PT, R0, 0x8, P0 ;  /* 0x000000080000780c */ /* 0x000fe20000704270 */
[----:B------:R-:W-:Y:S02]  /*28d0*/  FMUL R14, R14, R57 ;  /* 0x000000390e0e7220 */ /* 0x000fe40000400000 */
[----:B------:R-:W-:Y:S02]  /*28e0*/  IMAD.X R9, R21, 0x1, R9, P2 ;  /* 0x0000000115097824 */ /* 0x000fe400010e0609 */
[----:B------:R-:W-:Y:S01]  /*28f0*/  FFMA R25, R25, R56, R14 ;  /* 0x0000003819197223 */ /* 0x000fe2000000000e */
[----:B------:R-:W-:-:S04]  /*2900*/  LEA R14, P2, R8, R78, 0x2 ;  /* 0x0000004e080e7211 */ /* 0x000fc800078410ff */
[----:B------:R-:W-:Y:S02]  /*2910*/  F2FP.TF32.F32.PACK_B R25, R25 ;  /* 0x00000019ff19723e */ /* 0x000fe400024050ff */
[----:B------:R-:W-:-:S03]  /*2920*/  LEA.HI.X R15, R8, R79, R9, 0x2, P2 ;  /* 0x0000004f080f7211 */ /* 0x000fc600010f1409 */
[----:B------:R2:W-:Y:S04]  /*2930*/  @P3 STG.E desc[UR36][R6.64+0x4], R25 ;  /* 0x0000041906003986 */ /* 0x0005e8000c101924 */
[----:B------:R-:W3:Y:S01]  /*2940*/  @P0 LDG.E.LTC128B R18, desc[UR36][R14.64] ;  /* 0x000000240e120981 */ /* 0x000ee2000c1e1920 */
[----:B------:R-:W-:Y:S01]  /*2950*/  IADD3 R12, P2, P3, R60, R10, R12 ;  /* 0x0000000a3c0c7210 */ /* 0x000fe20007b5e00c */
[----:B------:R-:W-:Y:S01]  /*2960*/  BSSY B1, `(.L_x_36) ;  /* 0x0000011000017945 */ /* 0x000fe20003800000 */
[C---:B------:R-:W-:Y:S02]  /*2970*/  SHF.L.U64.HI R9, R62.reuse, 0x2, R63 ;  /* 0x000000023e097819 */ /* 0x040fe4000001023f */
[----:B------:R-:W-:Y:S02]  /*2980*/  IADD3.X R13, R61, R21, R13, P2, P3 ;  /* 0x000000153d0d7210 */ /* 0x000fe400017e640d */
[----:B------:R-:W-:-:S02]  /*2990*/  LEA R10, P2, R62, R6, 0x2 ;  /* 0x000000063e0a7211 */ /* 0x000fc400078410ff */
[----:B------:R-:W-:Y:S01]  /*29a0*/  ISETP.GT.AND P1, PT, R0, 0x8, P1 ;  /* 0x000000080000780c */ /* 0x000fe20000f24270 */
[----:B------:R-:W-:-:S04]  /*29b0*/  IMAD.WIDE.U32 R12, R19, R74, R12 ;  /* 0x0000004a130c7225 */ /* 0x000fc800078e000c */
[----:B------:R-:W-:Y:S01]  /*29c0*/  IMAD.X R11, R9, 0x1, R7, P2 ;  /* 0x00000001090b7824 */ /* 0x000fe200010e0607 */
[----:B---3--:R-:W-:-:S05]  /*29d0*/  LOP3.LUT R8, R18, 0xffffe000, RZ, 0xc0, !PT ;  /* 0xffffe00012087812 */ /* 0x008fca00078ec0ff */
        /* <DEDUP_REMOVED lines=9> */
.L_x_37:
[----:B------:R-:W-:Y:S05]  /*2a70*/  BSYNC B1 ;  /* 0x0000000000017941 */ /* 0x000fea0003800000 */
.L_x_36:
[----:B-----5:R-:W-:Y:S01]  /*2a80*/  LOP3.LUT R12, R18, 0xffffe000, RZ, 0xc0, !PT ;  /* 0xffffe000120c7812 */ /* 0x020fe200078ec0ff */
[----:B------:R-:W-:Y:S01]  /*2a90*/  BSSY B1, `(.L_x_38) ;  /* 0x0000009000017945 */ /* 0x000fe20003800000 */
[----:B------:R-:W-:-:S03]  /*2aa0*/  ISETP.GT.AND P0, PT, R22, 0x8, PT ;  /* 0x000000081600780c */ /* 0x000fc60003f04270 */
[----:B------:R-:W-:Y:S01]  /*2ab0*/  FMUL R12, R12, R57 ;  /* 0x000000390c0c7220 */ /* 0x000fe20000400000 */
[----:B------:R-:W-:-:S03]  /*2ac0*/  ISETP.GT.AND P2, PT, R0, RZ, P0 ;  /* 0x000000ff0000720c */ /* 0x000fc60000744270 */
[----:B------:R-:W-:-:S05]  /*2ad0*/  FFMA R27, R27, R56, R12 ;  /* 0x000000381b1b7223 */ /* 0x000fca000000000c */
[----:B------:R-:W-:-:S05]  /*2ae0*/  F2FP.TF32.F32.PACK_B R27, R27 ;  /* 0x0000001bff1b723e */ /* 0x000fca00024050ff */
[----:B------:R4:W-:Y:S01]  /*2af0*/  @P1 STG.E desc[UR36][R10.64+0x4], R27 ;  /* 0x0000041b0a001986 */ /* 0x0009e2000c101924 */
[----:B------:R-:W-:Y:S05]  /*2b00*/  @!P2 BRA `(.L_x_39) ;  /* 0x000000000004a947 */ /* 0x000fea0003800000 */
[----:B------:R0:W5:Y:S02]  /*2b10*/  LDG.E.LTC128B R18, desc[UR36][R4.64+0x20] ;  /* 0x0000202404127981 */ /* 0x000164000c1e1920 */
.L_x_39:
[----:B------:R-:W-:Y:S05]  /*2b20*/  BSYNC B1 ;  /* 0x0000000000017941 */ /* 0x000fea0003800000 */
.L_x_38:
        /* <DEDUP_REMOVED lines=10> */
.L_x_41:
[----:B------:R-:W-:Y:S05]  /*2bd0*/  BSYNC B1 ;  /* 0x0000000000017941 */ /* 0x000fea0003800000 */
.L_x_40:
[----:B-----5:R-:W-:Y:S01]  /*2be0*/  LOP3.LUT R12, R18, 0xffffe000, RZ, 0xc0, !PT ;  /* 0xffffe000120c7812 */ /* 0x020fe200078ec0ff */
[----:B------:R-:W-:Y:S01]  /*2bf0*/  BSSY B1, `(.L_x_42) ;  /* 0x0000008000017945 */ /* 0x000fe20003800000 */
[----:B------:R-:W-:-:S03]  /*2c00*/  ISETP.GT.AND P0, PT, R0, 0x8, P0 ;  /* 0x000000080000780c */ /* 0x000fc60000704270 */
[----:B------:R-:W-:-:S04]  /*2c10*/  FMUL R12, R12, R57 ;  /* 0x000000390c0c7220 */ /* 0x000fc80000400000 */
[----:B------:R-:W-:-:S05]  /*2c20*/  FFMA R29, R29, R56, R12 ;  /* 0x000000381d1d7223 */ /* 0x000fca000000000c */
[----:B------:R-:W-:-:S05]  /*2c30*/  F2FP.TF32.F32.PACK_B R29, R29 ;  /* 0x0000001dff1d723e */ /* 0x000fca00024050ff */
[----:B------:R0:W-:Y:S01]  /*2c40*/  @P3 STG.E desc[UR36][R6.64+0x24], R29 ;  /* 0x0000241d06003986 */ /* 0x0001e2000c101924 */
[----:B------:R-:W-:Y:S05]  /*2c50*/  @!P0 BRA `(.L_x_43) ;  /* 0x0000000000048947 */ /* 0x000fea0003800000 */
[----:B------:R0:W5:Y:S02]  /*2c60*/  LDG.E.LTC128B R18, desc[UR36][R8.64+0x20] ;  /* 0x0000202408127981 */ /* 0x000164000c1e1920 */
.L_x_43:
[----:B------:R-:W-:Y:S05]  /*2c70*/  BSYNC B1 ;  /* 0x0000000000017941 */ /* 0x000fea0003800000 */
.L_x_42:
[----:B-----5:R-:W-:Y:S01]  /*2c80*/  LOP3.LUT R12, R18, 0xffffe000, RZ, 0xc0, !PT ;  /* 0xffffe000120c7812 */ /* 0x020fe200078ec0ff */
[----:B------:R-:W-:Y:S01]  /*2c90*/  BSSY B1, `(.L_x_44) ;  /* 0x0000008000017945 */ /* 0x000fe20003800000 */
[----:B------:R-:W-:-:S03]  /*2ca0*/  ISETP.GT.AND P1, PT, R0, 0x8, P1 ;  /* 0x000000080000780c */ /* 0x000fc60000f24270 */
[----:B0-----:R-:W-:-:S04]  /*2cb0*/  FMUL R3, R12, R57 ;  /* 0x000000390c037220 */ /* 0x001fc80000400000 */
[----:B------:R-:W-:-:S05]  /*2cc0*/  FFMA R3, R30, R56, R3 ;  /* 0x000000381e037223 */ /* 0x000fca0000000003 */
[----:B------:R-:W-:-:S05]  /*2cd0*/  F2FP.TF32.F32.PACK_B R3, R3 ;  /* 0x00000003ff03723e */ /* 0x000fca00024050ff */
[----:B------:R0:W-:Y:S01]  /*2ce0*/  @P0 STG.E desc[UR36][R10.64+0x20], R3 ;  /* 0x000020030a000986 */ /* 0x0001e2000c101924 */
[----:B------:R-:W-:Y:S05]  /*2cf0*/  @!P1 BRA `(.L_x_45) ;  /* 0x0000000000049947 */ /* 0x000fea0003800000 */
[----:B------:R0:W5:Y:S02]  /*2d00*/  LDG.E.LTC128B R18, desc[UR36][R8.64+0x24] ;  /* 0x0000242408127981 */ /* 0x000164000c1e1920 */
.L_x_45:
[----:B------:R-:W-:Y:S05]  /*2d10*/  BSYNC B1 ;  /* 0x0000000000017941 */ /* 0x000fea0003800000 */
.L_x_44:
        /* <DEDUP_REMOVED lines=10> */
.L_x_47:
[----:B------:R-:W-:Y:S05]  /*2dc0*/  BSYNC B1 ;  /* 0x0000000000017941 */ /* 0x000fea0003800000 */
.L_x_46:
[----:B-----5:R-:W-:Y:S01]  /*2dd0*/  LOP3.LUT R12, R18, 0xffffe000, RZ, 0xc0, !PT ;  /* 0xffffe000120c7812 */ /* 0x020fe200078ec0ff */
[----:B------:R-:W-:Y:S01]  /*2de0*/  BSSY B1, `(.L_x_48) ;  /* 0x0000009000017945 */ /* 0x000fe20003800000 */
[----:B------:R-:W-:-:S03]  /*2df0*/  ISETP.GT.AND P1, PT, R22, 0x11, PT ;  /* 0x000000111600780c */ /* 0x000fc60003f24270 */
[----:B0-----:R-:W-:Y:S01]  /*2e00*/  FMUL R3, R12, R57 ;  /* 0x000000390c037220 */ /* 0x001fe20000400000 */
[----:B------:R-:W-:-:S03]  /*2e10*/  ISETP.GT.AND P3, PT, R0, RZ, P1 ;  /* 0x000000ff0000720c */ /* 0x000fc60000f64270 */
[----:B------:R-:W-:-:S05]  /*2e20*/  FFMA R3, R32, R56, R3 ;  /* 0x0000003820037223 */ /* 0x000fca0000000003 */
[----:B------:R-:W-:-:S05]  /*2e30*/  F2FP.TF32.F32.PACK_B R3, R3 ;  /* 0x00000003ff03723e */ /* 0x000fca00024050ff */
[----:B------:R0:W-:Y:S01]  /*2e40*/  @P2 STG.E desc[UR36][R6.64+0x40], R3 ;  /* 0x0000400306002986 */ /* 0x0001e2000c101924 */
[----:B------:R-:W-:Y:S05]  /*2e50*/  @!P3 BRA `(.L_x_49) ;  /* 0x000000000004b947 */ /* 0x000fea0003800000 */
[----:B------:R0:W5:Y:S02]  /*2e60*/  LDG.E.LTC128B R18, desc[UR36][R4.64+0x44] ;  /* 0x0000442404127981 */ /* 0x000164000c1e1920 */
.L_x_49:
[----:B------:R-:W-:Y:S05]  /*2e70*/  BSYNC B1 ;  /* 0x0000000000017941 */ /* 0x000fea0003800000 */
.L_x_48:
        /* <DEDUP_REMOVED lines=9> */
.L_x_51:
[----:B------:R-:W-:Y:S05]  /*2f10*/  BSYNC B1 ;  /* 0x0000000000017941 */ /* 0x000fea0003800000 */
.L_x_50:
        /* <DEDUP_REMOVED lines=9> */
.L_x_53:
[----:B------:R-:W-:Y:S05]  /*2fb0*/  BSYNC B1 ;  /* 0x0000000000017941 */ /* 0x000fea0003800000 */
.L_x_52:
        /* <DEDUP_REMOVED lines=10> */
.L_x_55:
[----:B------:R-:W-:Y:S05]  /*3060*/  BSYNC B1 ;  /* 0x0000000000017941 */ /* 0x000fea0003800000 */
.L_x_54:
        /* <DEDUP_REMOVED lines=10> */
.L_x_57:
[----:B------:R-:W-:Y:S05]  /*3110*/  BSYNC B1 ;  /* 0x0000000000017941 */ /* 0x000fea0003800000 */
.L_x_56:
        /* <DEDUP_REMOVED lines=9> */
.L_x_59:
[----:B------:R-:W-:Y:S05]  /*31b0*/  BSYNC B1 ;  /* 0x0000000000017941 */ /* 0x000fea0003800000 */
.L_x_58:
        /* <DEDUP_REMOVED lines=9> */
.L_x_61:
[----:B------:R-:W-:Y:S05]  /*3250*/  BSYNC B1 ;  /* 0x0000000000017941 */ /* 0x000fea0003800000 */
.L_x_60:
        /* <DEDUP_REMOVED lines=10> */
.L_x_63:
[----:B------:R-:W-:Y:S05]  /*3300*/  BSYNC B1 ;  /* 0x0000000000017941 */ /* 0x000fea0003800000 */
.L_x_62:
        /* <DEDUP_REMOVED lines=10> */
.L_x_65:
[----:B------:R-:W-:Y:S05]  /*33b0*/  BSYNC B1 ;  /* 0x0000000000017941 */ /* 0x000fea0003800000 */
.L_x_64:
        /* <DEDUP_REMOVED lines=9> */
.L_x_67:
[----:B------:R-:W-:Y:S05]  /*3450*/  BSYNC B1 ;  /* 0x0000000000017941 */ /* 0x000fea0003800000 */
.L_x_66:
        /* <DEDUP_REMOVED lines=9> */
.L_x_69:
[----:B------:R-:W-:Y:S05]  /*34f0*/  BSYNC B1 ;  /* 0x0000000000017941 */ /* 0x000fea0003800000 */
.L_x_68:
        /* <DEDUP_REMOVED lines=10> */
.L_x_71:
[----:B------:R-:W-:Y:S05]  /*35a0*/  BSYNC B1 ;  /* 0x0000000000017941 */ /* 0x000fea0003800000 */
.L_x_70:
        /* <DEDUP_REMOVED lines=10> */
.L_x_73:
[----:B------:R-:W-:Y:S05]  /*3650*/  BSYNC B1 ;  /* 0x0000000000017941 */ /* 0x000fea0003800000 */
.L_x_72:
        /* <DEDUP_REMOVED lines=9> */
.L_x_75:
[----:B------:R-:W-:Y:S05]  /*36f0*/  BSYNC B1 ;  /* 0x0000000000017941 */ /* 0x000fea0003800000 */
.L_x_74:
        /* <DEDUP_REMOVED lines=9> */
.L_x_77:
[----:B------:R-:W-:Y:S05]  /*3790*/  BSYNC B1 ;  /* 0x0000000000017941 */ /* 0x000fea0003800000 */
.L_x_76:
        /* <DEDUP_REMOVED lines=10> */
.L_x_79:
[----:B------:R-:W-:Y:S05]  /*3840*/  BSYNC B1 ;  /* 0x0000000000017941 */ /* 0x000fea0003800000 */
.L_x_78:
        /* <DEDUP_REMOVED lines=10> */
.L_x_81:
[----:B------:R-:W-:Y:S05]  /*38f0*/  BSYNC B1 ;  /* 0x0000000000017941 */ /* 0x000fea0003800000 */
.L_x_80:
        /* <DEDUP_REMOVED lines=9> */
.L_x_83:
[----:B------:R-:W-:Y:S05]  /*3990*/  BSYNC B1 ;  /* 0x0000000000017941 */ /* 0x000fea0003800000 */
.L_x_82:
        /* <DEDUP_REMOVED lines=9> */
.L_x_85:
[----:B------:R-:W-:Y:S05]  /*3a30*/  BSYNC B1 ;  /* 0x0000000000017941 */ /* 0x000fea0003800000 */
.L_x_84:
        /* <DEDUP_REMOVED lines=10> */
.L_x_87:
[----:B------:R-:W-:Y:S05]  /*3ae0*/  BSYNC B1 ;  /* 0x0000000000017941 */ /* 0x000fea0003800000 */
.L_x_86:
        /* <DEDUP_REMOVED lines=10> */
.L_x_89:
[----:B------:R-:W-:Y:S05]  /*3b90*/  BSYNC B1 ;  /* 0x0000000000017941 */ /* 0x000fea0003800000 */
.L_x_88:
[----:B01---5:R-:W-:Y:S01]  /*3ba0*/  LOP3.LUT R4, R18, 0xffffe000, RZ, 0xc0, !PT ;  /* 0xffffe00012047812 */ /* 0x023fe200078ec0ff */
        /* <DEDUP_REMOVED lines=8> */
.L_x_91:
[----:B------:R-:W-:Y:S05]  /*3c30*/  BSYNC B1 ;  /* 0x0000000000017941 */ /* 0x000fea0003800000 */
.L_x_90:
[----:B-----5:R-:W-:Y:S01]  /*3c40*/  LOP3.LUT R4, R18, 0xffffe000, RZ, 0xc0, !PT ;  /* 0xffffe00012047812 */ /* 0x020fe200078ec0ff */
[----:B------:R-:W-:Y:S01]  /*3c50*/  @P0 IMAD.MOV.U32 R5, RZ, RZ, R11 ;  /* 0x000000ffff050224 */ /* 0x000fe200078e000b */
[----:B------:R-:W-:Y:S01]  /*3c60*/  ISETP.GT.AND P1, PT, R0, 0x8, P1 ;  /* 0x000000080000780c */ /* 0x000fe20000f24270 */
[----:B------:R-:W-:Y:S02]  /*3c70*/  BSSY B1, `(.L_x_92) ;  /* 0x0000008000017945 */ /* 0x000fe40003800000 */
[----:B------:R-:W-:Y:S01]  /*3c80*/  FMUL R3, R4, R57 ;  /* 0x0000003904037220 */ /* 0x000fe20000400000 */
[----:B------:R-:W-:-:S03]  /*3c90*/  @P0 IMAD.MOV.U32 R4, RZ, RZ, R10 ;  /* 0x000000ffff040224 */ /* 0x000fc600078e000a */
[----:B------:R-:W-:-:S05]  /*3ca0*/  FFMA R3, R54, R56, R3 ;  /* 0x0000003836037223 */ /* 0x000fca0000000003 */
[----:B------:R-:W-:-:S05]  /*3cb0*/  F2FP.TF32.F32.PACK_B R3, R3 ;  /* 0x00000003ff03723e */ /* 0x000fca00024050ff */
[----:B------:R0:W-:Y:S01]  /*3cc0*/  @P0 STG.E desc[UR36][R4.64+0xe0], R3 ;  /* 0x0000e00304000986 */ /* 0x0001e2000c101924 */
[----:B------:R-:W-:Y:S05]  /*3cd0*/  @!P1 BRA `(.L_x_93) ;  /* 0x0000000000049947 */ /* 0x000fea0003800000 */
[----:B------:R0:W5:Y:S02]  /*3ce0*/  LDG.E.LTC128B R18, desc[UR36][R8.64+0xe4] ;  /* 0x0000e42408127981 */ /* 0x000164000c1e1920 */
.L_x_93:
[----:B------:R-:W-:Y:S05]  /*3cf0*/  BSYNC B1 ;  /* 0x0000000000017941 */ /* 0x000fea0003800000 */
.L_x_92:
[----:B------:R-:W-:Y:S05]  /*3d00*/  @!P1 BRA `(.L_x_94) ;  /* 0x0000000800709947 */ /* 0x000fea0003800000 */
[----:B-----5:R-:W-:-:S05]  /*3d10*/  LOP3.LUT R18, R18, 0xffffe000, RZ, 0xc0, !PT ;  /* 0xffffe00012127812 */ /* 0x020fca00078ec0ff */
[----:B------:R-:W-:-:S04]  /*3d20*/  FMUL R18, R18, R57 ;  /* 0x0000003912127220 */ /* 0x000fc80000400000 */
[----:B------:R-:W-:-:S05]  /*3d30*/  FFMA R55, R55, R56, R18 ;  /* 0x0000003837377223 */ /* 0x000fca0000000012 */
[----:B------:R-:W-:-:S05]  /*3d40*/  F2FP.TF32.F32.PACK_B R55, R55 ;  /* 0x00000037ff37723e */ /* 0x000fca00024050ff */
[----:B------:R0:W-:Y:S01]  /*3d50*/  STG.E desc[UR36][R10.64+0xe4], R55 ;  /* 0x0000e4370a007986 */ /* 0x0001e2000c101924 */
[----:B------:R-:W-:Y:S05]  /*3d60*/  BRA `(.L_x_94) ;  /* 0x0000000800587947 */ /* 0x000fea0003800000 */
.L_x_33:
[----:B------:R-:W-:Y:S01]  /*3d70*/  ISETP.GT.AND P4, PT, R22, 0x1, PT ;  /* 0x000000011600780c */ /* 0x000fe20003f84270 */
[----:B------:R-:W-:Y:S01]  /*3d80*/  ULDC.64 UR4, c[0x0][0x5c0] ;  /* 0x0001700000047ab9 */ /* 0x000fe20000000a00 */
[-C--:B------:R-:W-:Y:S01]  /*3d90*/  FMUL R3, R24, R56.reuse ;  /* 0x0000003818037220 */ /* 0x080fe20000400000 */
[----:B------:R-:W-:Y:S01]  /*3da0*/  LEA R4, P3, R70, UR4, 0x2 ;  /* 0x0000000446047c11 */ /* 0x000fe2000f8610ff */
[-C--:B------:R-:W-:Y:S01]  /*3db0*/  FMUL R25, R25, R56.reuse ;  /* 0x0000003819197220 */ /* 0x080fe20000400000 */
[----:B------:R-:W-:Y:S01]  /*3dc0*/  ISETP.GT.AND P1, PT, R0, RZ, P4 ;  /* 0x000000ff0000720c */ /* 0x000fe20002724270 */
[-C--:B------:R-:W-:Y:S01]  /*3dd0*/  FMUL R9, R26, R56.reuse ;  /* 0x000000381a097220 */ /* 0x080fe20000400000 */
[----:B------:R-:W-:Y:S01]  /*3de0*/  LEA.HI.X R5, R70, UR5, R7, 0x2, P3 ;  /* 0x0000000546057c11 */ /* 0x000fe200098f1407 */
[-C--:B------:R-:W-:Y:S01]  /*3df0*/  FMUL R27, R27, R56.reuse ;  /* 0x000000381b1b7220 */ /* 0x080fe20000400000 */
[----:B------:R-:W-:Y:S01]  /*3e00*/  F2FP.TF32.F32.PACK_B R3, R3 ;  /* 0x00000003ff03723e */ /* 0x000fe200024050ff */
[-C--:B------:R-:W-:Y:S01]  /*3e10*/  FMUL R29, R29, R56.reuse ;  /* 0x000000381d1d7220 */ /* 0x080fe20000400000 */
[----:B------:R-:W-:Y:S01]  /*3e20*/  F2FP.TF32.F32.PACK_B R25, R25 ;  /* 0x00000019ff19723e */ /* 0x000fe200024050ff */
[----:B------:R-:W-:Y:S01]  /*3e30*/  FMUL R31, R31, R56 ;  /* 0x000000381f1f7220 */ /* 0x000fe20000400000 */
[C---:B------:R-:W-:Y:S01]  /*3e40*/  SHF.L.U64.HI R7, R62.reuse, 0x2, R63 ;  /* 0x000000023e077819 */ /* 0x040fe2000001023f */
[----:B------:R0:W-:Y:S01]  /*3e50*/  @P2 STG.E desc[UR36][R4.64], R3 ;  /* 0x0000000304002986 */ /* 0x0001e2000c101924 */
[----:B------:R-:W-:Y:S01]  /*3e60*/  LEA R6, P3, R62, R4, 0x2 ;  /* 0x000000043e067211 */ /* 0x000fe200078610ff */
[-C--:B------:R-:W-:Y:S01]  /*3e70*/  FMUL R11, R32, R56.reuse ;  /* 0x00000038200b7220 */ /* 0x080fe20000400000 */
[C---:B------:R-:W-:Y:S01]  /*3e80*/  ISETP.GT.AND P2, PT, R22.reuse, 0x8, PT ;  /* 0x000000081600780c */ /* 0x040fe20003f44270 */
[----:B------:R-:W-:Y:S01]  /*3e90*/  @P1 STG.E desc[UR36][R4.64+0x4], R25 ;  /* 0x0000041904001986 */ /* 0x000fe2000c101924 */
[----:B------:R-:W-:Y:S01]  /*3ea0*/  ISETP.GT.AND P1, PT, R22, 0x9, PT ;  /* 0x000000091600780c */ /* 0x000fe20003f24270 */
[----:B------:R-:W-:Y:S01]  /*3eb0*/  IMAD.X R7, R7, 0x1, R5, P3 ;  /* 0x0000000107077824 */ /* 0x000fe200018e0605 */
[C---:B------:R-:W-:Y:S01]  /*3ec0*/  ISETP.GT.AND P0, PT, R0.reuse, 0x8, P0 ;  /* 0x000000080000780c */ /* 0x040fe20000704270 */
[-C--:B------:R-:W-:Y:S01]  /*3ed0*/  FMUL R33, R33, R56.reuse ;  /* 0x0000003821217220 */ /* 0x080fe20000400000 */
[C---:B------:R-:W-:Y:S01]  /*3ee0*/  ISETP.GT.AND P4, PT, R0.reuse, 0x8, P4 ;  /* 0x000000080000780c */ /* 0x040fe20002784270 */
[-C--:B------:R-:W-:Y:S01]  /*3ef0*/  FMUL R35, R35, R56.reuse ;  /* 0x0000003823237220 */ /* 0x080fe20000400000 */
[----:B------:R-:W-:Y:S01]  /*3f00*/  ISETP.GT.AND P5, PT, R0, RZ, P2 ;  /* 0x000000ff0000720c */ /* 0x000fe200017a4270 */
[-C--:B0-----:R-:W-:Y:S01]  /*3f10*/  FMUL R3, R28, R56.reuse ;  /* 0x000000381c037220 */ /* 0x081fe20000400000 */
[----:B------:R-:W-:Y:S01]  /*3f20*/  ISETP.GT.AND P3, PT, R0, RZ, P1 ;  /* 0x000000ff0000720c */ /* 0x000fe20000f64270 */
[-C--:B------:R-:W-:Y:S01]  /*3f30*/  FMUL R37, R37, R56.reuse ;  /* 0x0000003825257220 */ /* 0x080fe20000400000 */
[----:B------:R-:W-:Y:S01]  /*3f40*/  F2FP.TF32.F32.PACK_B R9, R9 ;  /* 0x00000009ff09723e */ /* 0x000fe200024050ff */
[-C--:B------:R-:W-:Y:S01]  /*3f50*/  FMUL R39, R39, R56.reuse ;  /* 0x0000003827277220 */ /* 0x080fe20000400000 */
[----:B------:R-:W-:Y:S01]  /*3f60*/  F2FP.TF32.F32.PACK_B R27, R27 ;  /* 0x0000001bff1b723e */ /* 0x000fe200024050ff */
[-C--:B------:R-:W-:Y:S01]  /*3f70*/  FMUL R41, R41, R56.reuse ;  /* 0x0000003829297220 */ /* 0x080fe20000400000 */
[----:B------:R-:W-:Y:S01]  /*3f80*/  F2FP.TF32.F32.PACK_B R3, R3 ;  /* 0x00000003ff03723e */ /* 0x000fe200024050ff */
[----:B------:R0:W-:Y:S01]  /*3f90*/  @P0 STG.E desc[UR36][R6.64], R9 ;  /* 0x0000000906000986 */ /* 0x0001e2000c101924 */
[----:B------:R-:W-:Y:S01]  /*3fa0*/  F2FP.TF32.F32.PACK_B R29, R29 ;  /* 0x0000001dff1d723e */ /* 0x000fe200024050ff */
[-C--:B------:R-:W-:Y:S01]  /*3fb0*/  FMUL R43, R43, R56.reuse ;  /* 0x000000382b2b7220 */ /* 0x080fe20000400000 */
[----:B------:R-:W-:Y:S01]  /*3fc0*/  ISETP.GT.AND P0, PT, R22, 0x10, PT ;  /* 0x000000101600780c */ /* 0x000fe20003f04270 */
[----:B------:R-:W-:Y:S01]  /*3fd0*/  @P4 STG.E desc[UR36][R6.64+0x4], R27 ;  /* 0x0000041b06004986 */ /* 0x000fe2000c101924 */
[C---:B------:R-:W-:Y:S01]  /*3fe0*/  ISETP.GT.AND P2, PT, R0.reuse, 0x8, P2 ;  /* 0x000000080000780c */ /* 0x040fe20001744270 */
[-C--:B------:R-:W-:Y:S01]  /*3ff0*/  FMUL R45, R45, R56.reuse ;  /* 0x000000382d2d7220 */ /* 0x080fe20000400000 */
[C---:B------:R-:W-:Y:S01]  /*4000*/  ISETP.GT.AND P1, PT, R0.reuse, 0x8, P1 ;  /* 0x000000080000780c */ /* 0x040fe20000f24270 */
[----:B------:R1:W-:Y:S01]  /*4010*/  @P5 STG.E desc[UR36][R4.64+0x20], R3 ;  /* 0x0000200304005986 */ /* 0x0003e2000c101924 */
[----:B------:R-:W-:Y:S01]  /*4020*/  ISETP.GT.AND P5, PT, R0, RZ, P0 ;  /* 0x000000ff0000720c */ /* 0x000fe200007a4270 */
[-C--:B------:R-:W-:Y:S01]  /*4030*/  FMUL R47, R47, R56.reuse ;  /* 0x000000382f2f7220 */ /* 0x080fe20000400000 */
[----:B------:R-:W-:Y:S01]  /*4040*/  F2FP.TF32.F32.PACK_B R31, R31 ;  /* 0x0000001fff1f723e */ /* 0x000fe200024050ff */
[----:B------:R-:W-:Y:S01]  /*4050*/  @P3 STG.E desc[UR36][R4.64+0x24], R29 ;  /* 0x0000241d04003986 */ /* 0x000fe2000c101924 */
[----:B------:R-:W-:Y:S01]  /*4060*/  ISETP.GT.AND P3, PT, R22, 0x11, PT ;  /* 0x000000111600780c */ /* 0x000fe20003f64270 */
[-C--:B0-----:R-:W-:Y:S01]  /*4070*/  FMUL R9, R30, R56.reuse ;  /* 0x000000381e097220 */ /* 0x081fe20000400000 */
[----:B------:R-:W-:Y:S01]  /*4080*/  F2FP.TF32.F32.PACK_B R11, R11 ;  /* 0x0000000bff0b723e */ /* 0x000fe200024050ff */
[-C--:B------:R-:W-:Y:S01]  /*4090*/  FMUL R49, R49, R56.reuse ;  /* 0x0000003831317220 */ /* 0x080fe20000400000 */
[----:B------:R-:W-:Y:S01]  /*40a0*/  ISETP.GT.AND P4, PT, R0, RZ, P3 ;  /* 0x000000ff0000720c */ /* 0x000fe20001f84270 */
[-C--:B------:R-:W-:Y:S01]  /*40b0*/  FMUL R51, R51, R56.reuse ;  /* 0x0000003833337220 */ /* 0x080fe20000400000 */
[----:B------:R-:W-:Y:S01]  /*40c0*/  F2FP.TF32.F32.PACK_B R9, R9 ;  /* 0x00000009ff09723e */ /* 0x000fe200024050ff */
[-C--:B-1----:R-:W-:Y:S01]  /*40d0*/  FMUL R3, R34, R56.reuse ;  /* 0x0000003822037220 */ /* 0x082fe20000400000 */
[----:B------:R-:W-:Y:S01]  /*40e0*/  F2FP.TF32.F32.PACK_B R33, R33 ;  /* 0x00000021ff21723e */ /* 0x000fe200024050ff */
[-C--:B------:R-:W-:Y:S01]  /*40f0*/  FMUL R13, R52, R56.reuse ;  /* 0x00000038340d7220 */ /* 0x080fe20000400000 */
[----:B------:R-:W-:Y:S01]  /*4100*/  ISETP.GT.AND P0, PT, R0, 0x8, P0 ;  /* 0x000000080000780c */ /* 0x000fe20000704270 */
[----:B------:R0:W-:Y:S01]  /*4110*/  @P2 STG.E desc[UR36][R6.64+0x20], R9 ;  /* 0x0000200906002986 */ /* 0x0001e2000c101924 */
[C---:B------:R-:W-:Y:S01]  /*4120*/  ISETP.GT.AND P2, PT, R22.reuse, 0x19, PT ;  /* 0x000000191600780c */ /* 0x040fe20003f44270 */
[-C--:B------:R-:W-:Y:S01]  /*4130*/  FMUL R53, R53, R56.reuse ;  /* 0x0000003835357220 */ /* 0x080fe20000400000 */
[----:B------:R-:W-:Y:S01]  /*4140*/  F2FP.TF32.F32.PACK_B R3, R3 ;  /* 0x00000003ff03723e */ /* 0x000fe200024050ff */
[----:B------:R-:W-:Y:S01]  /*4150*/  @P1 STG.E desc[UR36][R6.64+0x24], R31 ;  /* 0x0000241f06001986 */ /* 0x000fe2000c101924 */
[----:B------:R-:W-:Y:S01]  /*4160*/  ISETP.GT.AND P1, PT, R22, 0x18, PT ;  /* 0x000000181600780c */ /* 0x000fe20003f24270 */
[----:B------:R-:W-:Y:S01]  /*4170*/  FMUL R55, R55, R56 ;  /* 0x0000003837377220 */ /* 0x000fe20000400000 */
[----:B------:R-:W-:Y:S01]  /*4180*/  F2FP.TF32.F32.PACK_B R35, R35 ;  /* 0x00000023ff23723e */ /* 0x000fe200024050ff */
[----:B------:R1:W-:Y:S01]  /*4190*/  @P5 STG.E desc[UR36][R4.64+0x40], R11 ;  /* 0x0000400b04005986 */ /* 0x0003e2000c101924 */
[----:B------:R-:W-:-:S02]  /*41a0*/  ISETP.GT.AND P5, PT, R0, RZ, P1 ;  /* 0x000000ff0000720c */ /* 0x000fc40000fa4270 */
[----:B------:R-:W-:Y:S01]  /*41b0*/  F2FP.TF32.F32.PACK_B R37, R37 ;  /* 0x00000025ff25723e */ /* 0x000fe200024050ff */
[----:B------:R-:W-:Y:S01]  /*41c0*/  @P4 STG.E desc[UR36][R4.64+0x44], R33 ;  /* 0x0000442104004986 */ /* 0x000fe2000c101924 */
[----:B------:R-:W-:Y:S01]  /*41d0*/  ISETP.GT.AND P4, PT, R0, 0x8, P3 ;  /* 0x000000080000780c */ /* 0x000fe20001f84270 */
[-C--:B0-----:R-:W-:Y:S01]  /*41e0*/  FMUL R9, R36, R56.reuse ;  /* 0x0000003824097220 */ /* 0x081fe20000400000 */
[----:B------:R-:W-:Y:S01]  /*41f0*/  ISETP.GT.AND P3, PT, R0, RZ, P2 ;  /* 0x000000ff0000720c */ /* 0x000fe20001764270 */
[----:B------:R0:W-:Y:S01]  /*4200*/  @P0 STG.E desc[UR36][R6.64+0x40], R3 ;  /* 0x0000400306000986 */ /* 0x0001e2000c101924 */
[----:B------:R-:W-:Y:S02]  /*4210*/  ISETP.GT.AND P0, PT, R22, 0x20, PT ;  /* 0x000000201600780c */ /* 0x000fe40003f04270 */
[----:B------:R-:W-:Y:S01]  /*4220*/  F2FP.TF32.F32.PACK_B R9, R9 ;  /* 0x00000009ff09723e */ /* 0x000fe200024050ff */
[----:B-1----:R-:W-:Y:S01]  /*4230*/  FMUL R11, R40, R56 ;  /* 0x00000038280b7220 */ /* 0x002fe20000400000 */
[----:B------:R-:W-:-:S02]  /*4240*/  ISETP.GT.AND P1, PT, R0, 0x8, P1 ;  /* 0x000000080000780c */ /* 0x000fc40000f24270 */
[----:B------:R-:W-:Y:S02]  /*4250*/  F2FP.TF32.F32.PACK_B R39, R39 ;  /* 0x00000027ff27723e */ /* 0x000fe400024050ff */
[----:B------:R-:W-:Y:S01]  /*4260*/  F2FP.TF32.F32.PACK_B R11, R11 ;  /* 0x0000000bff0b723e */ /* 0x000fe200024050ff */
[----:B------:R-:W-:Y:S01]  /*4270*/  @P4 STG.E desc[UR36][R6.64+0x44], R35 ;  /* 0x0000442306004986 */ /* 0x000fe2000c101924 */
[----:B------:R-:W-:Y:S01]  /*4280*/  ISETP.GT.AND P4, PT, R0, 0x8, P2 ;  /* 0x000000080000780c */ /* 0x000fe20001784270 */
[----:B0-----:R-:W-:Y:S01]  /*4290*/  FMUL R3, R38, R56 ;  /* 0x0000003826037220 */ /* 0x001fe20000400000 */
[----:B------:R-:W-:Y:S01]  /*42a0*/  ISETP.GT.AND P2, PT, R22, 0x21, PT ;  /* 0x000000211600780c */ /* 0x000fe20003f44270 */
[----:B------:R0:W-:Y:S01]  /*42b0*/  @P5 STG.E desc[UR36][R4.64+0x60], R9 ;  /* 0x0000600904005986 */ /* 0x0001e2000c101924 */
[C---:B------:R-:W-:Y:S02]  /*42c0*/  ISETP.GT.AND P5, PT, R0.reuse, RZ, P0 ;  /* 0x000000ff0000720c */ /* 0x040fe400007a4270 */
[----:B------:R-:W-:Y:S01]  /*42d0*/  F2FP.TF32.F32.PACK_B R3, R3 ;  /* 0x00000003ff03723e */ /* 0x000fe200024050ff */
[----:B------:R-:W-:Y:S01]  /*42e0*/  @P3 STG.E desc[UR36][R4.64+0x64], R37 ;  /* 0x0000642504003986 */ /* 0x000fe2000c101924 */
[----:B------:R-:W-:-:S02]  /*42f0*/  ISETP.GT.AND P3, PT, R0, RZ, P2 ;  /* 0x000000ff0000720c */ /* 0x000fc40001764270 */
[----:B------:R-:W-:Y:S01]  /*4300*/  F2FP.TF32.F32.PACK_B R41, R41 ;  /* 0x00000029ff29723e */ /* 0x000fe200024050ff */
[----:B------:R1:W-:Y:S01]  /*4310*/  @P1 STG.E desc[UR36][R6.64+0x60], R3 ;  /* 0x0000600306001986 */ /* 0x0003e2000c101924 */
[----:B------:R-:W-:Y:S02]  /*4320*/  ISETP.GT.AND P0, PT, R0, 0x8, P0 ;  /* 0x000000080000780c */ /* 0x000fe40000704270 */
[----:B------:R-:W-:Y:S01]  /*4330*/  F2FP.TF32.F32.PACK_B R43, R43 ;  /* 0x0000002bff2b723e */ /* 0x000fe200024050ff */
[----:B------:R-:W-:Y:S01]  /*4340*/  @P4 STG.E desc[UR36][R6.64+0x64], R39 ;  /* 0x0000642706004986 */ /* 0x000fe2000c101924 */
[----:B------:R-:W-:Y:S01]  /*4350*/  ISETP.GT.AND P4, PT, R22, 0x28, PT ;  /* 0x000000281600780c */ /* 0x000fe20003f84270 */
[----:B0-----:R-:W-:Y:S01]  /*4360*/  FMUL R9, R44, R56 ;  /* 0x000000382c097220 */ /* 0x001fe20000400000 */
[----:B------:R-:W-:Y:S01]  /*4370*/  F2FP.TF32.F32.PACK_B R45, R45 ;  /* 0x0000002dff2d723e */ /* 0x000fe200024050ff */
[----:B------:R0:W-:Y:S01]  /*4380*/  @P5 STG.E desc[UR36][R4.64+0x80], R11 ;  /* 0x0000800b04005986 */ /* 0x0001e2000c101924 */
[----:B------:R-:W-:-:S02]  /*4390*/  ISETP.GT.AND P5, PT, R22, 0x29, PT ;  /* 0x000000291600780c */ /* 0x000fc40003fa4270 */
[----:B------:R-:W-:Y:S01]  /*43a0*/  F2FP.TF32.F32.PACK_B R9, R9 ;  /* 0x00000009ff09723e */ /* 0x000fe200024050ff */
[----:B------:R-:W-:Y:S01]  /*43b0*/  @P3 STG.E desc[UR36][R4.64+0x84], R41 ;  /* 0x0000842904003986 */ /* 0x000fe2000c101924 */
[----:B------:R-:W-:Y:S01]  /*43c0*/  ISETP.GT.AND P3, PT, R0, 0x8, P2 ;  /* 0x000000080000780c */ /* 0x000fe20001764270 */
[-C--:B-1----:R-:W-:Y:S01]  /*43d0*/  FMUL R3, R42, R56.reuse ;  /* 0x000000382a037220 */ /* 0x082fe20000400000 */
[C---:B------:R-:W-:Y:S02]  /*43e0*/  ISETP.GT.AND P2, PT, R0.reuse, RZ, P4 ;  /* 0x000000ff0000720c */ /* 0x040fe40002744270 */
[C---:B------:R-:W-:Y:S02]  /*43f0*/  ISETP.GT.AND P1, PT, R0.reuse, RZ, P5 ;  /* 0x000000ff0000720c */ /* 0x040fe40002f24270 */
[----:B------:R-:W-:Y:S01]  /*4400*/  ISETP.GT.AND P4, PT, R0, 0x8, P4 ;  /* 0x000000080000780c */ /* 0x000fe20002784270 */
[----:B0-----:R-:W-:Y:S01]  /*4410*/  FMUL R11, R46, R56 ;  /* 0x000000382e0b7220 */ /* 0x001fe20000400000 */
[----:B------:R-:W-:-:S02]  /*4420*/  ISETP.GT.AND P5, PT, R0, 0x8, P5 ;  /* 0x000000080000780c */ /* 0x000fc40002fa4270 */
[----:B------:R-:W-:Y:S02]  /*4430*/  F2FP.TF32.F32.PACK_B R3, R3 ;  /* 0x00000003ff03723e */ /* 0x000fe400024050ff */
[----:B------:R-:W-:Y:S02]  /*4440*/  F2FP.TF32.F32.PACK_B R11, R11 ;  /* 0x0000000bff0b723e */ /* 0x000fe400024050ff */
[----:B------:R-:W-:Y:S01]  /*4450*/  F2FP.TF32.F32.PACK_B R47, R47 ;  /* 0x0000002fff2f723e */ /* 0x000fe200024050ff */
[----:B------:R0:W-:Y:S01]  /*4460*/  @P0 STG.E desc[UR36][R6.64+0x80], R3 ;  /* 0x0000800306000986 */ /* 0x0001e2000c101924 */
[----:B------:R-:W-:Y:S02]  /*4470*/  F2FP.TF32.F32.PACK_B R49, R49 ;  /* 0x00000031ff31723e */ /* 0x000fe400024050ff */
[C---:B------:R-:W-:Y:S01]  /*4480*/  ISETP.GT.AND P0, PT, R22.reuse, 0x39, PT ;  /* 0x000000391600780c */ /* 0x040fe20003f04270 */
[----:B------:R-:W-:Y:S01]  /*4490*/  @P3 STG.E desc[UR36][R6.64+0x84], R43 ;  /* 0x0000842b06003986 */ /* 0x000fe2000c101924 */
[----:B------:R-:W-:-:S02]  /*44a0*/  ISETP.GT.AND P3, PT, R22, 0x30, PT ;  /* 0x000000301600780c */ /* 0x000fc40003f64270 */
[----:B------:R-:W-:Y:S01]  /*44b0*/  F2FP.TF32.F32.PACK_B R51, R51 ;  /* 0x00000033ff33723e */ /* 0x000fe200024050ff */
[----:B------:R1:W-:Y:S01]  /*44c0*/  @P2 STG.E desc[UR36][R4.64+0xa0], R9 ;  /* 0x0000a00904002986 */ /* 0x0003e2000c101924 */
[----:B------:R-:W-:Y:S02]  /*44d0*/  ISETP.GT.AND P2, PT, R22, 0x31, PT ;  /* 0x000000311600780c */ /* 0x000fe40003f44270 */
[----:B------:R-:W-:Y:S01]  /*44e0*/  F2FP.TF32.F32.PACK_B R13, R13 ;  /* 0x0000000dff0d723e */ /* 0x000fe200024050ff */
[----:B------:R-:W-:Y:S01]  /*44f0*/  @P1 STG.E desc[UR36][R4.64+0xa4], R45 ;  /* 0x0000a42d04001986 */ /* 0x000fe2000c101924 */
[----:B0-----:R-:W-:Y:S01]  /*4500*/  FMUL R3, R48, R56 ;  /* 0x0000003830037220 */ /* 0x001fe20000400000 */
[----:B------:R-:W-:Y:S02]  /*4510*/  ISETP.GT.AND P1, PT, R22, 0x38, PT ;  /* 0x000000381600780c */ /* 0x000fe40003f24270 */
[----:B------:R0:W-:Y:S01]  /*4520*/  @P4 STG.E desc[UR36][R6.64+0xa0], R11 ;  /* 0x0000a00b06004986 */ /* 0x0001e2000c101924 */
[----:B------:R-:W-:-:S02]  /*4530*/  ISETP.GT.AND P4, PT, R0, RZ, P3 ;  /* 0x000000ff0000720c */ /* 0x000fc40001f84270 */
[----:B------:R-:W-:Y:S01]  /*4540*/  F2FP.TF32.F32.PACK_B R3, R3 ;  /* 0x00000003ff03723e */ /* 0x000fe200024050ff */
[----:B------:R-:W-:Y:S01]  /*4550*/  @P5 STG.E desc[UR36][R6.64+0xa4], R47 ;  /* 0x0000a42f06005986 */ /* 0x000fe2000c101924 */
[----:B------:R-:W-:Y:S01]  /*4560*/  ISETP.GT.AND P5, PT, R0, RZ, P2 ;  /* 0x000000ff0000720c */ /* 0x000fe200017a4270 */
[-C--:B-1----:R-:W-:Y:S01]  /*4570*/  FMUL R9, R50, R56.reuse ;  /* 0x0000003832097220 */ /* 0x082fe20000400000 */
[C---:B------:R-:W-:Y:S02]  /*4580*/  ISETP.GT.AND P3, PT, R0.reuse, 0x8, P3 ;  /* 0x000000080000780c */ /* 0x040fe40001f64270 */
[----:B------:R-:W-:Y:S02]  /*4590*/  ISETP.GT.AND P2, PT, R0, 0x8, P2 ;  /* 0x000000080000780c */ /* 0x000fe40001744270 */
[----:B------:R-:W-:Y:S01]  /*45a0*/  F2FP.TF32.F32.PACK_B R9, R9 ;  /* 0x00000009ff09723e */ /* 0x000fe200024050ff */
[----:B0-----:R-:W-:Y:S01]  /*45b0*/  FMUL R11, R54, R56 ;  /* 0x00000038360b7220 */ /* 0x001fe20000400000 */
[----:B------:R-:W-:Y:S01]  /*45c0*/  F2FP.TF32.F32.PACK_B R53, R53 ;  /* 0x00000035ff35723e */ /* 0x000fe200024050ff */
[----:B------:R-:W-:Y:S01]  /*45d0*/  @P4 STG.E desc[UR36][R4.64+0xc0], R3 ;  /* 0x0000c00304004986 */ /* 0x000fe2000c101924 */
[----:B------:R-:W-:-:S02]  /*45e0*/  ISETP.GT.AND P4, PT, R0, RZ, P1 ;  /* 0x000000ff0000720c */ /* 0x000fc40000f84270 */
[C---:B------:R-:W-:Y:S01]  /*45f0*/  ISETP.GT.AND P1, PT, R0.reuse, 0x8, P1 ;  /* 0x000000080000780c */ /* 0x040fe20000f24270 */
[----:B------:R-:W-:Y:S01]  /*4600*/  @P5 STG.E desc[UR36][R4.64+0xc4], R49 ;  /* 0x0000c43104005986 */ /* 0x000fe2000c101924 */
[C---:B------:R-:W-:Y:S02]  /*4610*/  ISETP.GT.AND P5, PT, R0.reuse, RZ, P0 ;  /* 0x000000ff0000720c */ /* 0x040fe400007a4270 */
[----:B------:R-:W-:Y:S01]  /*4620*/  ISETP.GT.AND P0, PT, R0, 0x8, P0 ;  /* 0x000000080000780c */ /* 0x000fe20000704270 */
[----:B------:R-:W-:Y:S01]  /*4630*/  @P3 STG.E desc[UR36][R6.64+0xc0], R9 ;  /* 0x0000c00906003986 */ /* 0x000fe2000c101924 */
[----:B------:R-:W-:Y:S02]  /*4640*/  F2FP.TF32.F32.PACK_B R11, R11 ;  /* 0x0000000bff0b723e */ /* 0x000fe400024050ff */
[----:B------:R-:W-:Y:S01]  /*4650*/  F2FP.TF32.F32.PACK_B R55, R55 ;  /* 0x00000037ff37723e */ /* 0x000fe200024050ff */
[----:B------:R-:W-:Y:S04]  /*4660*/  @P2 STG.E desc[UR36][R6.64+0xc4], R51 ;  /* 0x0000c43306002986 */ /* 0x000fe8000c101924 */
[----:B------:R-:W-:Y:S04]  /*4670*/  @P4 STG.E desc[UR36][R4.64+0xe0], R13 ;  /* 0x0000e00d04004986 */ /* 0x000fe8000c101924 */
[----:B------:R0:W-:Y:S02]  /*4680*/  @P5 STG.E desc[UR36][R4.64+0xe4], R53 ;  /* 0x0000e43504005986 */ /* 0x0001e4000c101924 */
[----:B0-----:R-:W-:-:S02]  /*4690*/  @P1 IMAD.MOV.U32 R4, RZ, RZ, R6 ;  /* 0x000000ffff041224 */ /* 0x001fc400078e0006 */
[----:B------:R-:W-:-:S05]  /*46a0*/  @P1 IMAD.MOV.U32 R5, RZ, RZ, R7 ;  /* 0x000000ffff051224 */ /* 0x000fca00078e0007 */
[----:B------:R0:W-:Y:S04]  /*46b0*/  @P1 STG.E desc[UR36][R4.64+0xe0], R11 ;  /* 0x0000e00b04001986 */ /* 0x0001e8000c101924 */
[----:B------:R0:W-:Y:S02]  /*46c0*/  @P0 STG.E desc[UR36][R6.64+0xe4], R55 ;  /* 0x0000e43706000986 */ /* 0x0001e4000c101924 */
.L_x_94:
[----:B------:R-:W-:Y:S05]  /*46d0*/  BSYNC B0 ;  /* 0x0000000000007941 */ /* 0x000fea0003800000 */
.L_x_32:
[----:B0-----:R-:W3:Y:S01]  /*46e0*/  LDL.64 R4, [R1] ;  /* 0x0000000001047983 */ /* 0x001ee20000100a00 */
[----:B------:R-:W-:Y:S01]  /*46f0*/  ULDC.64 UR4, c[0x0][0x650] ;  /* 0x0001940000047ab9 */ /* 0x000fe20000000a00 */
[----:B------:R-:W-:Y:S02]  /*4700*/  IMAD.U32 R0, RZ, RZ, UR44 ;  /* 0x0000002cff007e24 */ /* 0x000fe4000f8e00ff */
[----:B------:R-:W-:Y:S02]  /*4710*/  IMAD.MOV.U32 R22, RZ, RZ, -0x1 ;  /* 0xffffffffff167424 */ /* 0x000fe400078e00ff */
[----:B------:R0:W-:Y:S01]  /*4720*/  SYNCS.ARRIVE.TRANS64.A1T0 RZ, [R0+UR48], RZ ;  /* 0x000000ff00ff79a7 */ /* 0x0001e20008100030 */
[----:B-----5:R-:W-:Y:S02]  /*4730*/  IMAD.MOV.U32 R18, RZ, RZ, -0x1 ;  /* 0xffffffffff127424 */ /* 0x020fe400078e00ff */
[----:B--2---:R-:W-:Y:S01]  /*4740*/  IMAD.MOV.U32 R19, RZ, RZ, -0x1 ;  /* 0xffffffffff137424 */ /* 0x004fe200078e00ff */
[----:B0-----:R-:W-:-:S02]  /*4750*/  PRMT R0, RZ, 0x7610, R0 ;  /* 0x00007610ff007816 */ /* 0x001fc40000000000 */
[----:B---3--:R-:W-:-:S05]  /*4760*/  LEA R16, P0, R4, R16, 0x1 ;  /* 0x0000001004107211 */ /* 0x008fca00078008ff */
[----:B------:R-:W-:Y:S01]  /*4770*/  IMAD.X R17, R66, 0x1, R17, P0 ;  /* 0x0000000142117824 */ /* 0x000fe200000e0611 */
[----:B------:R-:W-:-:S04]  /*4780*/  ISETP.GE.U32.AND P0, PT, R16, UR4, PT ;  /* 0x0000000410007c0c */ /* 0x000fc8000bf06070 */
[----:B------:R-:W-:-:S13]  /*4790*/  ISETP.GE.U32.AND.EX P0, PT, R17, UR5, PT, P0 ;  /* 0x0000000511007c0c */ /* 0x000fda000bf06100 */
[----:B------:R-:W-:Y:S05]  /*47a0*/  @P0 BRA `(.L_x_95) ;  /* 0x00000004004c0947 */ /* 0x000fea0003800000 */
[----:B----4-:R-:W0:Y:S01]  /*47b0*/  LDC.64 R10, c[0x0][0x628] ;  /* 0x00018a00ff0a7b82 */ /* 0x010e220000000a00 */
[----:B------:R-:W2:Y:S01]  /*47c0*/  S2R R12, SR_CTAID.X ;  /* 0x00000000000c7919 */ /* 0x000ea20000002500 */
[----:B-1----:R-:W-:Y:S02]  /*47d0*/  IMAD.MOV.U32 R8, RZ, RZ, R16 ;  /* 0x000000ffff087224 */ /* 0x002fe400078e0010 */
[----:B------:R-:W-:Y:S01]  /*47e0*/  IMAD.MOV.U32 R9, RZ, RZ, R17 ;  /* 0x000000ffff097224 */ /* 0x000fe200078e0011 */
[----:B------:R-:W1:Y:S03]  /*47f0*/  S2R R18, SR_CTAID.Y ;  /* 0x0000000000127919 */ /* 0x000e660000002600 */
[----:B------:R-:W3:Y:S08]  /*4800*/  LDC R0, c[0x0][0x630] ;  /* 0x00018c00ff007b82 */ /* 0x000ef00000000800 */
[----:B------:R-:W4:Y:S01]  /*4810*/  LDC.64 R14, c[0x0][0x620] ;  /* 0x00018800ff0e7b82 */ /* 0x000f220000000a00 */
[----:B0-----:R-:W-:-:S04]  /*4820*/  ISETP.NE.U32.AND P0, PT, R10, RZ, PT ;  /* 0x000000ff0a00720c */ /* 0x001fc80003f05070 */
[----:B------:R-:W-:-:S13]  /*4830*/  ISETP.NE.AND.EX P0, PT, R11, RZ, PT, P0 ;  /* 0x000000ff0b00720c */ /* 0x000fda0003f05300 */
[----:B-1234-:R-:W-:Y:S05]  /*4840*/  @!P0 BRA `(.L_x_96) ;  /* 0x0000000000288947 */ /* 0x01efea0003800000 */
[----:B------:R-:W0:Y:S02]  /*4850*/  LDC R3, c[0x0][0x634] ;  /* 0x00018d00ff037b82 */ /* 0x000e240000000800 */
[----:B0-----:R-:W-:-:S05]  /*4860*/  IADD3 R3, P0, R16, R3, RZ ;  /* 0x0000000310037210 */ /* 0x001fca0007f1e0ff */
        /* <DEDUP_REMOVED lines=8> */
.L_x_96:
[-CC-:B------:R-:W-:Y:S01]  /*48f0*/  SHF.R.U64 R19, R8, R0.reuse, R9.reuse ;  /* 0x0000000008137219 */ /* 0x180fe20000001209 */
[----:B------:R-:W0:Y:S01]  /*4900*/  LDC.64 R24, c[0x0][0x640] ;  /* 0x00019000ff187b82 */ /* 0x000e220000000a00 */
[----:B------:R-:W-:Y:S01]  /*4910*/  SHF.R.U32.HI R0, RZ, R0, R9 ;  /* 0x00000000ff007219 */ /* 0x000fe20000011609 */
[----:B------:R-:W-:Y:S01]  /*4920*/  ULDC UR4, c[0x0][0x150] ;  /* 0x0000540000047ab9 */ /* 0x000fe20000000800 */
[----:B------:R-:W-:Y:S02]  /*4930*/  IADD3 R3, P0, RZ, -R19, RZ ;  /* 0x80000013ff037210 */ /* 0x000fe40007f1e0ff */
[----:B------:R-:W-:-:S03]  /*4940*/  I2FP.F32.U32 R7, R12 ;  /* 0x0000000c00077245 */ /* 0x000fc60000201000 */
[----:B------:R-:W1:Y:S01]  /*4950*/  LDC R6, c[0x0][0x618] ;  /* 0x00018600ff067b82 */ /* 0x000e620000000800 */
[----:B------:R-:W-:Y:S02]  /*4960*/  IMAD.X R5, RZ, RZ, ~R0, P0 ;  /* 0x000000ffff057224 */ /* 0x000fe400000e0e00 */
[----:B------:R-:W-:Y:S01]  /*4970*/  FMUL R7, R7, UR4 ;  /* 0x0000000407077c20 */ /* 0x000fe20008400000 */
[----:B------:R-:W-:Y:S01]  /*4980*/  ULDC UR4, c[0x0][0x154] ;  /* 0x0000550000047ab9 */ /* 0x000fe20000000800 */
[-C--:B------:R-:W-:Y:S02]  /*4990*/  IMAD R0, R5, R14.reuse, RZ ;  /* 0x0000000e05007224 */ /* 0x080fe400078e02ff */
[C---:B------:R-:W-:Y:S01]  /*49a0*/  IMAD.WIDE.U32 R4, R3.reuse, R14, R16 ;  /* 0x0000000e03047225 */ /* 0x040fe200078e0010 */
[----:B------:R-:W2:Y:S01]  /*49b0*/  LDC R8, c[0x0][0x608] ;  /* 0x00018200ff087b82 */ /* 0x000ea20000000800 */
[----:B------:R-:W3:Y:S02]  /*49c0*/  F2I.U32.TRUNC.NTZ R7, R7 ;  /* 0x0000000700077305 */ /* 0x000ee4000020f000 */
[----:B------:R-:W-:Y:S01]  /*49d0*/  IMAD R3, R3, R15, R0 ;  /* 0x0000000f03037224 */ /* 0x000fe200078e0200 */
[----:B------:R-:W-:-:S03]  /*49e0*/  I2FP.F32.U32 R0, R18 ;  /* 0x0000001200007245 */ /* 0x000fc60000201000 */
[----:B------:R-:W-:Y:S01]  /*49f0*/  IMAD.IADD R3, R5, 0x1, R3 ;  /* 0x0000000105037824 */ /* 0x000fe200078e0203 */
[----:B------:R-:W4:Y:S01]  /*4a00*/  LDC R11, c[0x0][0x658] ;  /* 0x00019600ff0b7b82 */ /* 0x000f220000000800 */
[----:B0-----:R-:W-:-:S04]  /*4a10*/  ISETP.NE.U32.AND P0, PT, R24, RZ, PT ;  /* 0x000000ff1800720c */ /* 0x001fc80003f05070 */
[----:B------:R-:W-:-:S03]  /*4a20*/  ISETP.NE.AND.EX P0, PT, R25, RZ, PT, P0 ;  /* 0x000000ff1900720c */ /* 0x000fc60003f05300 */
[----:B------:R-:W0:Y:S01]  /*4a30*/  LDC R9, c[0x0][0x144] ;  /* 0x00005100ff097b82 */ /* 0x000e220000000800 */
[-C--:B-1----:R-:W-:Y:S01]  /*4a40*/  SHF.R.U64 R10, R4, R6.reuse, R3 ;  /* 0x00000006040a7219 */ /* 0x082fe20000001203 */
[----:B---3--:R-:W-:Y:S01]  /*4a50*/  IMAD.MOV R7, RZ, RZ, -R7 ;  /* 0x000000ffff077224 */ /* 0x008fe200078e0a07 */
[----:B------:R-:W-:Y:S01]  /*4a60*/  SHF.R.U32.HI R3, RZ, R6, R3 ;  /* 0x00000006ff037219 */ /* 0x000fe20000011603 */
[----:B------:R-:W-:-:S04]  /*4a70*/  FMUL R6, R0, UR4 ;  /* 0x0000000400067c20 */ /* 0x000fc80008400000 */
[----:B------:R-:W1:Y:S01]  /*4a80*/  LDC R21, c[0x0][0x148] ;  /* 0x00005200ff157b82 */ /* 0x000e620000000800 */
[----:B------:R3:W0:Y:S01]  /*4a90*/  F2I.U32.TRUNC.NTZ R14, R6 ;  /* 0x00000006000e7305 */ /* 0x000622000020f000 */
[-CC-:B--2---:R-:W-:Y:S02]  /*4aa0*/  SHF.R.U64 R13, R10, R8.reuse, R3.reuse ;  /* 0x000000080a0d7219 */ /* 0x184fe40000001203 */
[----:B------:R-:W-:-:S04]  /*4ab0*/  SHF.R.U32.HI R0, RZ, R8, R3 ;  /* 0x00000008ff007219 */ /* 0x000fc80000011603 */
[----:B------:R-:W2:Y:S01]  /*4ac0*/  LDC R20, c[0x0][0x648] ;  /* 0x00019200ff147b82 */ /* 0x000ea20000000800 */
[-CC-:B----4-:R-:W-:Y:S02]  /*4ad0*/  SHF.R.U64 R15, R13, R11.reuse, R0.reuse ;  /* 0x0000000b0d0f7219 */ /* 0x190fe40000001200 */
[----:B------:R-:W-:-:S03]  /*4ae0*/  SHF.R.U32.HI R5, RZ, R11, R0 ;  /* 0x0000000bff057219 */ /* 0x000fc60000011600 */
[----:B------:R-:W-:Y:S02]  /*4af0*/  IMAD.MOV.U32 R4, RZ, RZ, R15 ;  /* 0x000000ffff047224 */ /* 0x000fe400078e000f */
[----:B------:R-:W4:Y:S01]  /*4b00*/  LDC R26, c[0x0][0x638] ;  /* 0x00018e00ff1a7b82 */ /* 0x000f220000000800 */
[----:B0-----:R-:W-:-:S07]  /*4b10*/  IMAD R22, R9, R7, R12 ;  /* 0x0000000709167224 */ /* 0x001fce00078e020c */
[----:B------:R-:W0:Y:S08]  /*4b20*/  LDC R27, c[0x0][0x610] ;  /* 0x00018400ff1b7b82 */ /* 0x000e300000000800 */
[----:B------:R-:W0:Y:S01]  /*4b30*/  LDC R28, c[0x0][0x600] ;  /* 0x00018000ff1c7b82 */ /* 0x000e220000000800 */
[----:B-123--:R-:W-:Y:S05]  /*4b40*/  @!P0 BRA `(.L_x_97) ;  /* 0x0000000000288947 */ /* 0x00efea0003800000 */
[----:B------:R-:W1:Y:S02]  /*4b50*/  LDC R0, c[0x0][0x64c] ;  /* 0x00019300ff007b82 */ /* 0x000e640000000800 */
[----:B-1----:R-:W-:-:S05]  /*4b60*/  IADD3 R3, P0, R15, R0, RZ ;  /* 0x000000000f037210 */ /* 0x002fca0007f1e0ff */
        /* <DEDUP_REMOVED lines=8> */
.L_x_97:
[----:B------:R-:W-:Y:S01]  /*4bf0*/  ISETP.NE.AND P0, PT, R2, 0x1, PT ;  /* 0x000000010200780c */ /* 0x000fe20003f05270 */
[----:B------:R-:W-:Y:S01]  /*4c00*/  IMAD.MOV R14, RZ, RZ, -R14 ;  /* 0x000000ffff0e7224 */ /* 0x000fe200078e0a0e */
[----:B------:R-:W-:Y:S02]  /*4c10*/  SHF.R.U64 R0, R4, R20, R5 ;  /* 0x0000001404007219 */ /* 0x000fe40000001205 */
[----:B------:R-:W-:Y:S02]  /*4c20*/  LOP3.LUT R3, R13, R68, RZ, 0xc0, !PT ;  /* 0x000000440d037212 */ /* 0x000fe400078ec0ff */
[----:B------:R-:W-:Y:S01]  /*4c30*/  LOP3.LUT R5, R10, R67, RZ, 0xc0, !PT ;  /* 0x000000430a057212 */ /* 0x000fe200078ec0ff */
[----:B------:R-:W-:Y:S02]  /*4c40*/  IMAD.MOV R4, RZ, RZ, -R0 ;  /* 0x000000ffff047224 */ /* 0x000fe400078e0a00 */
[----:B------:R-:W-:Y:S02]  /*4c50*/  IMAD R3, R64, R0, R3 ;  /* 0x0000000040037224 */ /* 0x000fe400078e0203 */
[----:B----4-:R-:W-:-:S02]  /*4c60*/  IMAD R0, R4, R26, R15 ;  /* 0x0000001a04007224 */ /* 0x010fc400078e020f */
[----:B------:R-:W-:Y:S02]  /*4c70*/  @P0 IMAD R22, R21, R14, R18 ;  /* 0x0000000e15160224 */ /* 0x000fe400078e0212 */
[----:B------:R-:W-:Y:S02]  /*4c80*/  IMAD.MOV.U32 R4, RZ, RZ, 0x1 ;  /* 0x00000001ff047424 */ /* 0x000fe400078e00ff */
[----:B0-----:R-:W-:Y:S02]  /*4c90*/  IMAD R22, R3, R27, R22 ;  /* 0x0000001b03167224 */ /* 0x001fe400078e0216 */
[----:B------:R-:W-:Y:S01]  /*4ca0*/  IMAD R3, R0, R28, R5 ;  /* 0x0000001c00037224 */ /* 0x000fe200078e0205 */
[----:B------:R-:W-:-:S04]  /*4cb0*/  PRMT R0, R4, 0x7610, R0 ;  /* 0x0000761004007816 */ /* 0x000fc80000000000 */
[----:B------:R-:W-:Y:S02]  /*4cc0*/  SEL R18, R3, R22, !P0 ;  /* 0x0000001603127207 */ /* 0x000fe40004000000 */
[----:B------:R-:W-:-:S07]  /*4cd0*/  SEL R22, R22, R3, !P0 ;  /* 0x0000000316167207 */ /* 0x000fce0004000000 */
.L_x_95:
[----:B------:R-:W-:Y:S01]  /*4ce0*/  UIMAD.WIDE.U32 UR4, UR38, 0x24924925, URZ ;  /* 0x24924925260478a5 */ /* 0x000fe2000f8e003f */
[----:B------:R-:W-:Y:S02]  /*4cf0*/  LOP3.LUT P0, RZ, R0, 0xff, RZ, 0xc0, !PT ;  /* 0x000000ff00ff7812 */ /* 0x000fe4000780c0ff */
[----:B------:R-:W-:Y:S01]  /*4d00*/  LOP3.LUT R73, R73, 0x1, RZ, 0x3c, !PT ;  /* 0x0000000149497812 */ /* 0x000fe200078e3cff */
[----:B------:R-:W-:-:S04]  /*4d10*/  UIADD3 UR4, UR38, -UR5, URZ ;  /* 0x8000000526047290 */ /* 0x000fc8000fffe03f */
[----:B------:R-:W-:-:S04]  /*4d20*/  ULEA.HI UR4, UR4, UR5, URZ, 0x1f ;  /* 0x0000000504047291 */ /* 0x000fc8000f8ff83f */
[----:B------:R-:W-:-:S04]  /*4d30*/  USHF.R.U32.HI UR4, URZ, 0x2, UR4 ;  /* 0x000000023f047899 */ /* 0x000fc80008011604 */
[----:B------:R-:W-:Y:S01]  /*4d40*/  UIMAD UR38, UR4, -0x7, UR38 ;  /* 0xfffffff9042678a4 */ /* 0x000fe2000f8e0226 */
[----:B------:R-:W-:Y:S11]  /*4d50*/  @P0 BRA `(.L_x_98) ;  /* 0xffffffc800300947 */ /* 0x000ff6000383ffff */
[----:B------:R-:W-:Y:S05]  /*4d60*/  EXIT ;  /* 0x000000000000794d */ /* 0x000fea0003800000 */
.L_x_13:
[----:B------:R-:W-:-:S08]  /*4d70*/  ISETP.NE.AND P0, PT, R14, RZ, PT ;  /* 0x000000ff0e00720c */ /* 0x000fd00003f05270 */
[----:B0-----:R-:W0:-:S00]  /*4d80*/  USETMAXREG.DEALLOC.CTAPOOL 0x28 ;  /* 0x00000028000079c8 */ /* 0x001e0000080e0500 */
[----:B------:R-:W-:Y:S05]  /*4d90*/  @P0 EXIT ;  /* 0x000000000000094d */ /* 0x000fea0003800000 */
[----:B0-----:R-:W-:Y:S01]  /*4da0*/  LOP3.LUT P0, RZ, R3, 0xff, RZ, 0xc0, !PT ;  /* 0x000000ff03ff7812 */ /* 0x001fe2000780c0ff */
[----:B------:R-:W-:Y:S02]  /*4db0*/  IMAD.MOV.U32 R3, RZ, RZ, 0x1 ;  /* 0x00000001ff037424 */ /* 0x000fe400078e00ff */
[----:B------:R-:W-:-:S10]  /*4dc0*/  IMAD.MOV.U32 R8, RZ, RZ, RZ ;  /* 0x000000ffff087224 */ /* 0x000fd400078e00ff */
[----:B------:R-:W-:Y:S05]  /*4dd0*/  @!P0 BRA `(.L_x_99) ;  /* 0x0000000c003c8947 */ /* 0x000fea0003800000 */
[----:B------:R-:W-:Y:S01]  /*4de0*/  LOP3.LUT P0, RZ, R4, 0x1f, RZ, 0xc0, !PT ;  /* 0x0000001f04ff7812 */ /* 0x000fe2000780c0ff */
[----:B------:R-:W-:Y:S01]  /*4df0*/  ULDC UR5, c[0x0][0x658] ;  /* 0x0001960000057ab9 */ /* 0x000fe20000000800 */
[----:B------:R-:W-:Y:S01]  /*4e00*/  UMOV UR6, 0xffffffff ;  /* 0xffffffff00067882 */ /* 0x000fe20000000000 */
[----:B------:R-:W-:Y:S01]  /*4e10*/  BSSY B0, `(.L_x_99) ;  /* 0x00000cb000007945 */ /* 0x000fe20003800000 */
[----:B------:R-:W-:Y:S01]  /*4e20*/  USHF.L.U32 UR6, UR6, UR5, URZ ;  /* 0x0000000506067299 */ /* 0x000fe2000800063f */
[C---:B------:R-:W-:Y:S01]  /*4e30*/  ISETP.NE.AND P2, PT, R5.reuse, RZ, PT ;  /* 0x000000ff0500720c */ /* 0x040fe20003f45270 */
[----:B------:R-:W-:Y:S01]  /*4e40*/  UMOV UR7, 0x1 ;  /* 0x0000000100077882 */ /* 0x000fe20000000000 */
[----:B------:R-:W-:Y:S01]  /*4e50*/  ISETP.NE.OR P0, PT, R5, RZ, !P0 ;  /* 0x000000ff0500720c */ /* 0x000fe20004705670 */
[----:B------:R-:W-:Y:S01]  /*4e60*/  IMAD.MOV.U32 R10, RZ, RZ, 0x1 ;  /* 0x00000001ff0a7424 */ /* 0x000fe200078e00ff */
[----:B------:R-:W-:Y:S01]  /*4e70*/  LOP3.LUT R9, R23, 0x2, RZ, 0xfc, !PT ;  /* 0x0000000217097812 */ /* 0x000fe200078efcff */
[----:B------:R-:W-:Y:S01]  /*4e80*/  IMAD.MOV.U32 R3, RZ, RZ, 0x1 ;  /* 0x00000001ff037424 */ /* 0x000fe200078e00ff */
[----:B------:R-:W-:Y:S01]  /*4e90*/  ULDC UR4, c[0x0][0x600] ;  /* 0x0001800000047ab9 */ /* 0x000fe20000000800 */
[----:B------:R-:W-:Y:S01]  /*4ea0*/  IMAD.MOV.U32 R8, RZ, RZ, RZ ;  /* 0x000000ffff087224 */ /* 0x000fe200078e00ff */
[----:B------:R-:W-:-:S02]  /*4eb0*/  USHF.L.U32 UR13, UR7, UR5, URZ ;  /* 0x00000005070d7299 */ /* 0x000fc4000800063f */
[----:B------:R-:W-:Y:S02]  /*4ec0*/  UIADD3 UR21, UR40, 0x1, URZ ;  /* 0x0000000128157890 */ /* 0x000fe4000fffe03f */
[----:B------:R-:W-:Y:S02]  /*4ed0*/  UIADD3 UR4, UR4, -0x1, URZ ;  /* 0xffffffff04047890 */ /* 0x000fe4000fffe03f */
[----:B------:R-:W-:Y:S01]  /*4ee0*/  ULOP3.LUT UR5, URZ, UR6, URZ, 0x33, !UPT ;  /* 0x000000063f057292 */ /* 0x000fe2000f8e333f */
[----:B------:R-:W-:-:S11]  /*4ef0*/  ULDC.64 UR22, c[0x0][0x198] ;  /* 0x0000660000167ab9 */ /* 0x000fd60000000a00 */
.L_x_111:
[----:B------:R-:W-:-:S03]  /*4f00*/  UMOV UR6, 0xffffffff ;  /* 0xffffffff00067882 */ /* 0x000fc60000000000 */
[----:B------:R-:W-:Y:S05]  /*4f10*/  BRA.DIV UR6, `(.L_x_100) ;  /* 0x0000001206747947 */ /* 0x000fea000b800000 */
[----:B------:R-:W-:-:S13]  /*4f20*/  ELECT P6, URZ, PT ;  /* 0x00000000003f782f */ /* 0x000fda00038c0000 */
.L_x_127:
[----:B------:R-:W0:Y:S01]  /*4f30*/  LDC R4, c[0x0][0x28c] ;  /* 0x0000a300ff047b82 */ /* 0x000e220000000800 */
[----:B------:R-:W-:Y:S01]  /*4f40*/  BSSY B1, `(.L_x_101) ;  /* 0x0000041000017945 */ /* 0x000fe20003800000 */
[----:B0-----:R-:W-:-:S13]  /*4f50*/  ISETP.LT.OR P6, PT, R4, 0x1, !P6 ;  /* 0x000000010400780c */ /* 0x001fda00077c1670 */
[----:B------:R-:W-:Y:S05]  /*4f60*/  @P6 BRA `(.L_x_102) ;  /* 0x0000000000f86947 */ /* 0x000fea0003800000 */
[----:B------:R-:W-:Y:S02]  /*4f70*/  IMAD.SHL.U32 R22, R22, 0x40, RZ ;  /* 0x0000004016167824 */ /* 0x000fe400078e00ff */
[----:B------:R-:W-:Y:S02]  /*4f80*/  IMAD.SHL.U32 R18, R18, 0x40, RZ ;  /* 0x0000004012127824 */ /* 0x000fe400078e00ff */
[----:B------:R-:W-:Y:S02]  /*4f90*/  IMAD.MOV.U32 R13, RZ, RZ, RZ ;  /* 0x000000ffff0d7224 */ /* 0x000fe400078e00ff */
[----:B------:R-:W-:Y:S02]  /*4fa0*/  IMAD.U32 R14, RZ, RZ, UR21 ;  /* 0x00000015ff0e7e24 */ /* 0x000fe4000f8e00ff */
[----:B------:R-:W-:Y:S02]  /*4fb0*/  IMAD.MOV.U32 R4, RZ, RZ, R3 ;  /* 0x000000ffff047224 */ /* 0x000fe400078e0003 */
[----:B------:R-:W-:-:S07]  /*4fc0*/  IMAD.MOV.U32 R5, RZ, RZ, R8 ;  /* 0x000000ffff057224 */ /* 0x000fce00078e0008 */
.L_x_106:
[----:B------:R-:W0:Y:S01]  /*4fd0*/  S2R R7, SR_CgaCtaId ;  /* 0x0000000000077919 */ /* 0x000e220000008800 */
[----:B------:R-:W-:-:S04]  /*4fe0*/  MOV R6, 0x400 ;  /* 0x0000040000067802 */ /* 0x000fc80000000f00 */
[----:B0-----:R-:W-:Y:S02]  /*4ff0*/  LEA R12, R7, R6, 0x18 ;  /* 0x00000006070c7211 */ /* 0x001fe400078ec0ff */
[----:B------:R-:W-:Y:S01]  /*5000*/  SHF.L.U32 R6, R4, 0x1f, RZ ;  /* 0x0000001f04067819 */ /* 0x000fe200000006ff */
[----:B------:R-:W0:Y:S02]  /*5010*/  @!P2 LDC R7, c[0x0][0x500] ;  /* 0x00014000ff07ab82 */ /* 0x000e240000000800 */
[----:B------:R-:W-:-:S04]  /*5020*/  IMAD R11, R5, 0x8, R12 ;  /* 0x00000008050b7824 */ /* 0x000fc800078e020c */
[----:B------:R-:W1:Y:S02]  /*5030*/  SYNCS.PHASECHK.TRANS64.TRYWAIT P1, [R11+URZ+0x38], R6 ;  /* 0x000038060b0075a7 */ /* 0x000e64000802017f */
[----:B-1----:R-:W-:Y:S05]  /*5040*/  @!P1 BRA `(.L_x_103) ;  /* 0x0000001000489947 */ /* 0x002fea0003800000 */
.L_x_128:
[----:B-1----:R-:W-:Y:S01]  /*5050*/  PRMT R6, R9, 0x9910, RZ ;  /* 0x0000991009067816 */ /* 0x002fe200000000ff */
[----:B0-----:R0:W-:Y:S03]  /*5060*/  @!P2 SYNCS.ARRIVE.TRANS64 RZ, [R11+URZ], R7 ;  /* 0x000000070bffa9a7 */ /* 0x0011e6000800003f */
[----:B------:R-:W-:-:S13]  /*5070*/  ISETP.NE.AND P1, PT, R6, 0x2, PT ;  /* 0x000000020600780c */ /* 0x000fda0003f25270 */
[----:B0-----:R-:W-:Y:S05]  /*5080*/  @P1 BRA `(.L_x_104) ;  /* 0x0000000000041947 */ /* 0x001fea0003800000 */
[----:B------:R-:W-:Y:S01]  /*5090*/  BPT.TRAP 0x1 ;  /* 0x000000040000795c */ /* 0x000fe20000300000 */
.L_x_104:
[----:B------:R-:W-:Y:S05]  /*50a0*/  @P0 BRA `(.L_x_105) ;  /* 0x0000000000040947 */ /* 0x000fea0003800000 */
[----:B------:R-:W-:Y:S01]  /*50b0*/  BPT.TRAP 0x1 ;  /* 0x000000040000795c */ /* 0x000fe20000300000 */
.L_x_105:
[----:B------:R-:W-:Y:S01]  /*50c0*/  IMAD R12, R5, 0x4000, R12 ;  /* 0x00004000050c7824 */ /* 0x000fe200078e020c */
[----:B------:R-:W-:Y:S01]  /*50d0*/  R2UR UR34, R13 ;  /* 0x000000000d2272ca */ /* 0x000fe200000e0000 */
[----:B------:R-:W-:Y:S01]  /*50e0*/  VIADD R14, R14, 0xffffffff ;  /* 0xffffffff0e0e7836 */ /* 0x000fe20000000000 */
[----:B------:R-:W-:Y:S01]  /*50f0*/  R2UR UR33, R11 ;  /* 0x000000000b2172ca */ /* 0x000fe200000e0000 */
[----:B------:R-:W-:Y:S01]  /*5100*/  UIADD3 UR6, UP0, UR22, 0xf0, URZ ;  /* 0x000000f016067890 */ /* 0x000fe2000ff1e03f */
[----:B------:R-:W-:Y:S01]  /*5110*/  R2UR UR8, R12 ;  /* 0x000000000c0872ca */ /* 0x000fe200000e0000 */
[----:B------:R-:W-:Y:S01]  /*5120*/  UIADD3 UR30, UP1, UR22, 0x1f0, URZ ;  /* 0x000001f0161e7890 */ /* 0x000fe2000ff3e03f */
[----:B------:R-:W-:Y:S01]  /*5130*/  R2UR UR35, R22 ;  /* 0x00000000162372ca */ /* 0x000fe200000e0000 */
[----:B------:R-:W-:Y:S01]  /*5140*/  UIADD3.X UR7, URZ, UR23, URZ, UP0, !UPT ;  /* 0x000000173f077290 */ /* 0x000fe200087fe43f */
[----:B------:R-:W-:Y:S01]  /*5150*/  R2UR UR36, R19 ;  /* 0x00000000132472ca */ /* 0x000fe200000e0000 */
[----:B------:R-:W-:Y:S01]  /*5160*/  UIADD3.X UR31, URZ, UR23, URZ, UP1, !UPT ;  /* 0x000000173f1f7290 */ /* 0x000fe20008ffe43f */
[----:B------:R-:W-:Y:S01]  /*5170*/  R2UR UR19, R18 ;  /* 0x00000000121372ca */ /* 0x000fe200000e0000 */
[----:B------:R-:W-:Y:S01]  /*5180*/  VIADD R5, R5, 0x1 ;  /* 0x0000000105057836 */ /* 0x000fe20000000000 */
[----:B------:R-:W-:Y:S01]  /*5190*/  ISETP.GT.AND P3, PT, R14, 0x1, PT ;  /* 0x000000010e00780c */ /* 0x000fe20003f64270 */
[----:B------:R-:W-:Y:S01]  /*51a0*/  UIADD3 UR26, UR34, 0x20, URZ ;  /* 0x00000020221a7890 */ /* 0x000fe2000fffe03f */
[----:B------:R-:W-:Y:S01]  /*51b0*/  VIADD R13, R13, 0x40 ;  /* 0x000000400d0d7836 */ /* 0x000fe20000000000 */
[----:B------:R-:W-:Y:S01]  /*51c0*/  UMOV UR14, 0x0 ;  /* 0x00000000000e7882 */ /* 0x000fe20000000000 */
[----:B------:R-:W-:Y:S01]  /*51d0*/  UMOV UR15, 0x10000000 ;  /* 0x10000000000f7882 */ /* 0x000fe20000000000 */
[----:B------:R-:W-:Y:S01]  /*51e0*/  UIADD3 UR32, UR8, 0x180, URZ ;  /* 0x0000018008207890 */ /* 0x000fe2000fffe03f */
[----:B------:R-:W-:Y:S01]  /*51f0*/  ISETP.NE.AND P1, PT, R5, 0x7, PT ;  /* 0x000000070500780c */ /* 0x000fe20003f25270 */
[----:B------:R-:W-:-:S02]  /*5200*/  UIADD3 UR24, UR8, 0x2180, URZ ;  /* 0x0000218008187890 */ /* 0x000fc4000fffe03f */
[----:B------:R-:W-:Y:S01]  /*5210*/  UIADD3 UR16, UR8, 0x1c180, URZ ;  /* 0x0001c18008107890 */ /* 0x000fe2000fffe03f */
[----:B------:R-:W-:Y:S01]  /*5220*/  SEL R7, RZ, 0x1, P1 ;  /* 0x00000001ff077807 */ /* 0x000fe20000800000 */
[----:B------:R-:W-:Y:S01]  /*5230*/  UIADD3 UR8, UR8, 0x1e180, URZ ;  /* 0x0001e18008087890 */ /* 0x000fe2000fffe03f */
[----:B------:R-:W-:Y:S01]  /*5240*/  SEL R5, R5, RZ, P1 ;  /* 0x000000ff05057207 */ /* 0x000fe20000800000 */
[----:B------:R-:W-:Y:S01]  /*5250*/  UMOV UR25, UR33 ;  /* 0x0000002100197c82 */ /* 0x000fe20008000000 */
[----:B------:R-:W-:Y:S01]  /*5260*/  UMOV UR27, UR35 ;  /* 0x00000023001b7c82 */ /* 0x000fe20008000000 */
[----:B------:R-:W-:Y:S01]  /*5270*/  UMOV UR28, UR36 ;  /* 0x00000024001c7c82 */ /* 0x000fe20008000000 */
[----:B------:R-:W-:Y:S01]  /*5280*/  UMOV UR17, UR33 ;  /* 0x0000002100117c82 */ /* 0x000fe20008000000 */
[----:B------:R-:W-:Y:S01]  /*5290*/  UMOV UR18, UR34 ;  /* 0x0000002200127c82 */ /* 0x000fe20008000000 */
[----:B------:R-:W-:Y:S01]  /*52a0*/  UMOV UR20, UR36 ;  /* 0x0000002400147c82 */ /* 0x000fe20008000000 */
[----:B------:R0:W-:Y:S01]  /*52b0*/  UTMALDG.3D [UR32], [UR6], desc[UR14] ;  /* 0x00000e20060075b4 */ /* 0x0001e20008011000 */
[----:B------:R-:W-:Y:S01]  /*52c0*/  UMOV UR9, UR33 ;  /* 0x0000002100097c82 */ /* 0x000fe20008000000 */
[----:B------:R-:W-:Y:S01]  /*52d0*/  UMOV UR11, UR19 ;  /* 0x00000013000b7c82 */ /* 0x000fe20008000000 */
[----:B------:R-:W-:Y:S01]  /*52e0*/  UMOV UR12, UR36 ;  /* 0x00000024000c7c82 */ /* 0x000fe20008000000 */
[----:B------:R-:W-:Y:S01]  /*52f0*/  UMOV UR10, UR26 ;  /* 0x0000001a000a7c82 */ /* 0x000fe20008000000 */
[----:B------:R-:W-:Y:S01]  /*5300*/  LOP3.LUT R4, R4, R7, RZ, 0x3c, !PT ;  /* 0x0000000704047212 */ /* 0x000fe200078e3cff */
[----:B------:R0:W-:Y:S01]  /*5310*/  UTMALDG.3D [UR24], [UR6], desc[UR14] ;  /* 0x00000e18060075b4 */ /* 0x0001e20008011000 */
[----:B------:R0:W-:Y:S01]  /*5320*/  UTMALDG.3D [UR16], [UR30], desc[UR14] ;  /* 0x00000e101e0075b4 */ /* 0x0001e20008011000 */
[----:B------:R0:W-:Y:S02]  /*5330*/  UTMALDG.3D [UR8], [UR30], desc[UR14] ;  /* 0x00000e081e0075b4 */ /* 0x0001e40008011000 */
[----:B0-----:R-:W-:Y:S05]  /*5340*/  @P3 BRA `(.L_x_106) ;  /* 0xfffffffc00203947 */ /* 0x001fea000383ffff */
.L_x_102:
[----:B------:R-:W-:Y:S05]  /*5350*/  BSYNC B1 ;  /* 0x0000000000017941 */ /* 0x000fea0003800000 */
.L_x_101:
[----:B------:R-:W2:Y:S01]  /*5360*/  LDL.64 R20, [R1] ;  /* 0x0000000001147983 */ /* 0x000ea20000100a00 */
[----:B------:R-:W-:Y:S01]  /*5370*/  LOP3.LUT P4, RZ, R10, 0xff, RZ, 0xc0, !PT ;  /* 0x000000ff0aff7812 */ /* 0x000fe2000788c0ff */
[----:B------:R-:W-:Y:S01]  /*5380*/  VIADD R11, R8, UR40 ;  /* 0x00000028080b7c36 */ /* 0x000fe20008000000 */
[----:B------:R-:W-:Y:S01]  /*5390*/  ULDC.64 UR6, c[0x0][0x650] ;  /* 0x0001940000067ab9 */ /* 0x000fe20000000a00 */
[----:B------:R-:W-:Y:S01]  /*53a0*/  IMAD.U32 R8, RZ, RZ, UR40 ;  /* 0x00000028ff087e24 */ /* 0x000fe2000f8e00ff */
[----:B------:R-:W-:Y:S01]  /*53b0*/  UISETP.GE.U32.AND UP0, UPT, UR40, 0x7, UPT ;  /* 0x000000072800788c */ /* 0x000fe2000bf06070 */
[C---:B------:R-:W-:Y:S01]  /*53c0*/  IMAD.WIDE.U32 R4, R11.reuse, 0x24924925, RZ ;  /* 0x249249250b047825 */ /* 0x040fe200078e00ff */
[----:B------:R-:W-:Y:S01]  /*53d0*/  ISETP.GT.U32.AND P1, PT, R11, 0x6, PT ;  /* 0x000000060b00780c */ /* 0x000fe20003f24070 */
[----:B------:R-:W-:Y:S01]  /*53e0*/  BSSY B1, `(.L_x_107) ;  /* 0x000006b000017945 */ /* 0x000fe20003800000 */
[----:B------:R-:W-:Y:S01]  /*53f0*/  PRMT R10, RZ, 0x7610, R10 ;  /* 0x00007610ff0a7816 */ /* 0x000fe2000000000a */
[----:B------:R-:W-:Y:S01]  /*5400*/  IMAD.MOV.U32 R22, RZ, RZ, -0x1 ;  /* 0xffffffffff167424 */ /* 0x000fe200078e00ff */
[----:B------:R-:W-:Y:S01]  /*5410*/  ISETP.LT.U32.AND P1, PT, R8, 0x7, P1 ;  /* 0x000000070800780c */ /* 0x000fe20000f21070 */
[----:B------:R-:W-:Y:S01]  /*5420*/  IMAD.MOV.U32 R18, RZ, RZ, -0x1 ;  /* 0xffffffffff127424 */ /* 0x000fe200078e00ff */
[----:B------:R-:W-:Y:S01]  /*5430*/  PLOP3.LUT P3, PT, PT, PT, UP0, 0x80, 0x0 ;  /* 0x000000000000781c */ /* 0x000fe20003f6f008 */
[----:B------:R-:W0:Y:S01]  /*5440*/  @P4 S2R R7, SR_CgaCtaId ;  /* 0x0000000000074919 */ /* 0x000e220000008800 */
[----:B------:R-:W-:Y:S01]  /*5450*/  SEL R4, RZ, 0x1, !P1 ;  /* 0x00000001ff047807 */ /* 0x000fe20004800000 */
[----:B------:R-:W-:Y:S01]  /*5460*/  IMAD.MOV.U32 R19, RZ, RZ, -0x1 ;  /* 0xffffffffff137424 */ /* 0x000fe200078e00ff */
[----:B------:R-:W-:-:S02]  /*5470*/  @P4 MOV R6, 0x400 ;  /* 0x0000040000064802 */ /* 0x000fc40000000f00 */
[----:B------:R-:W-:Y:S02]  /*5480*/  LOP3.LUT R3, R3, R4, RZ, 0x3c, !PT ;  /* 0x0000000403037212 */ /* 0x000fe400078e3cff */
[----:B------:R-:W-:Y:S02]  /*5490*/  PRMT R4, RZ, 0x7610, R4 ;  /* 0x00007610ff047816 */ /* 0x000fe40000000004 */
[----:B0-----:R-:W-:Y:S01]  /*54a0*/  @P4 LEA R6, R7, R6, 0x18 ;  /* 0x0000000607064211 */ /* 0x001fe200078ec0ff */
[----:B------:R-:W-:-:S03]  /*54b0*/  IMAD.IADD R7, R11, 0x1, -R5 ;  /* 0x000000010b077824 */ /* 0x000fc600078e0a05 */
[----:B------:R0:W-:Y:S02]  /*54c0*/  @P4 SYNCS.ARRIVE.TRANS64.A1T0 RZ, [R6+URZ+0xa8], RZ ;  /* 0x0000a8ff06ff49a7 */ /* 0x0001e4000810003f */
[----:B------:R-:W-:-:S04]  /*54d0*/  LEA.HI R7, R7, R5, RZ, 0x1f ;  /* 0x0000000507077211 */ /* 0x000fc800078ff8ff */
[----:B------:R-:W-:-:S04]  /*54e0*/  SHF.R.U32.HI R8, RZ, 0x2, R7 ;  /* 0x00000002ff087819 */ /* 0x000fc80000011607 */
[----:B------:R-:W-:Y:S01]  /*54f0*/  @P3 LOP3.LUT R3, R3, 0x1, R8, 0x78, !PT ;  /* 0x0000000103033812 */ /* 0x000fe200078e7808 */
[----:B------:R-:W-:Y:S01]  /*5500*/  IMAD R8, R8, -0x7, R11 ;  /* 0xfffffff908087824 */ /* 0x000fe200078e020b */
[----:B--2---:R-:W-:-:S05]  /*5510*/  IADD3 R16, P1, R16, R20, RZ ;  /* 0x0000001410107210 */ /* 0x004fca0007f3e0ff */
[----:B------:R-:W-:Y:S01]  /*5520*/  IMAD.X R17, R17, 0x1, R0, P1 ;  /* 0x0000000111117824 */ /* 0x000fe200008e0600 */
[----:B------:R-:W-:-:S04]  /*5530*/  ISETP.GE.U32.AND P1, PT, R16, UR6, PT ;  /* 0x0000000610007c0c */ /* 0x000fc8000bf26070 */
[----:B------:R-:W-:-:S13]  /*5540*/  ISETP.GE.U32.AND.EX P1, PT, R17, UR7, PT, P1 ;  /* 0x0000000711007c0c */ /* 0x000fda000bf26110 */
[----:B0-----:R-:W-:Y:S05]  /*5550*/  @P1 BRA `(.L_x_108) ;  /* 0x00000004004c1947 */ /* 0x001fea0003800000 */
[----:B------:R-:W0:Y:S01]  /*5560*/  S2R R12, SR_CTAID.X ;  /* 0x00000000000c7919 */ /* 0x000e220000002500 */
[----:B------:R-:W-:Y:S01]  /*5570*/  ULDC.64 UR6, c[0x0][0x628] ;  /* 0x00018a0000067ab9 */ /* 0x000fe20000000a00 */
[----:B------:R-:W1:Y:S01]  /*5580*/  LDC R13, c[0x0][0x144] ;  /* 0x00005100ff0d7b82 */ /* 0x000e620000000800 */
[----:B------:R-:W-:Y:S01]  /*5590*/  ISETP.NE.U32.AND P1, PT, RZ, UR6, PT ;  /* 0x00000006ff007c0c */ /* 0x000fe2000bf25070 */
[----:B------:R-:W2:Y:S01]  /*55a0*/  S2R R11, SR_CTAID.Y ;  /* 0x00000000000b7919 */ /* 0x000ea20000002600 */
[----:B------:R-:W-:Y:S01]  /*55b0*/  ULDC UR8, c[0x0][0x150] ;  /* 0x0000540000087ab9 */ /* 0x000fe20000000800 */
[----:B------:R-:W-:Y:S01]  /*55c0*/  ULDC UR9, c[0x0][0x630] ;  /* 0x00018c0000097ab9 */ /* 0x000fe20000000800 */
[----:B------:R-:W-:Y:S01]  /*55d0*/  ISETP.NE.AND.EX P1, PT, RZ, UR7, PT, P1 ;  /* 0x00000007ff007c0c */ /* 0x000fe2000bf25310 */
[----:B------:R-:W-:Y:S01]  /*55e0*/  IMAD.MOV.U32 R4, RZ, RZ, R16 ;  /* 0x000000ffff047224 */ /* 0x000fe200078e0010 */
[----:B0-----:R-:W-:-:S05]  /*55f0*/  I2FP.F32.U32 R5, R12 ;  /* 0x0000000c00057245 */ /* 0x001fca0000201000 */
[----:B------:R-:W-:Y:S01]  /*5600*/  FMUL R14, R5, UR8 ;  /* 0x00000008050e7c20 */ /* 0x000fe20008400000 */
[----:B------:R-:W-:-:S05]  /*5610*/  IMAD.MOV.U32 R5, RZ, RZ, R17 ;  /* 0x000000ffff057224 */ /* 0x000fca00078e0011 */
[----:B--2---:R-:W-:Y:S05]  /*5620*/  @!P1 BRA `(.L_x_109) ;  /* 0x0000000000289947 */ /* 0x004fea0003800000 */
[----:B------:R-:W-:Y:S02]  /*5630*/  ULDC UR8, c[0x0][0x634] ;  /* 0x00018d0000087ab9 */ /* 0x000fe40000000800 */
[----:B------:R-:W-:-:S05]  /*5640*/  IADD3 R5, P1, R16, UR8, RZ ;  /* 0x0000000810057c10 */ /* 0x000fca000ff3e0ff */
[----:B------:R-:W-:-:S04]  /*5650*/  IMAD.X R15, RZ, RZ, R17, P1 ;  /* 0x000000ffff0f7224 */ /* 0x000fc800008e0611 */
[----:B------:R-:W-:-:S04]  /*5660*/  IMAD.WIDE.U32 R6, R15, UR6, RZ ;  /* 0x000000060f067c25 */ /* 0x000fc8000f8e00ff */
[----:B------:R-:W-:-:S04]  /*5670*/  IMAD.WIDE.U32 R6, P1, R5, UR7, R6 ;  /* 0x0000000705067c25 */ /* 0x000fc8000f820006 */
[----:B------:R-:W-:-:S04]  /*5680*/  IMAD.WIDE.U32 R4, R5, UR6, RZ ;  /* 0x0000000605047c25 */ /* 0x000fc8000f8e00ff */
[----:B------:R-:W-:Y:S01]  /*5690*/  IMAD.MOV.U32 R4, RZ, RZ, R7 ;  /* 0x000000ffff047224 */ /* 0x000fe200078e0007 */
[----:B------:R-:W-:Y:S01]  /*56a0*/  IADD3 RZ, P3, R5, R6, RZ ;  /* 0x0000000605ff7210 */ /* 0x000fe20007f7e0ff */
[----:B------:R-:W-:-:S04]  /*56b0*/  IMAD.X R5, RZ, RZ, RZ, P1 ;  /* 0x000000ffff057224 */ /* 0x000fc800008e06ff */
[----:B------:R-:W-:-:S08]  /*56c0*/  IMAD.WIDE.U32.X R4, R15, UR7, R4, P3 ;  /* 0x000000070f047c25 */ /* 0x000fd000098e0404 */
.L_x_109:
[--C-:B------:R-:W-:Y:S01]  /*56d0*/  SHF.R.U64 R19, R4, UR9, R5.reuse ;  /* 0x0000000904137c19 */ /* 0x100fe20008001205 */
[----:B------:R-:W0:Y:S01]  /*56e0*/  F2I.U32.TRUNC.NTZ R14, R14 ;  /* 0x0000000e000e7305 */ /* 0x000e22000020f000 */
[----:B------:R-:W-:Y:S01]  /*56f0*/  SHF.R.U32.HI R4, RZ, UR9, R5 ;  /* 0x00000009ff047c19 */ /* 0x000fe20008011605 */
[----:B------:R-:W-:Y:S01]  /*5700*/  ULDC.64 UR6, c[0x0][0x620] ;  /* 0x0001880000067ab9 */ /* 0x000fe20000000a00 */
[----:B------:R-:W-:Y:S01]  /*5710*/  IADD3 R7, P1, RZ, -R19, RZ ;  /* 0x80000013ff077210 */ /* 0x000fe20007f3e0ff */
[----:B------:R-:W-:Y:S01]  /*5720*/  ULDC.64 UR8, c[0x0][0x640] ;  /* 0x0001900000087ab9 */ /* 0x000fe20000000a00 */
[----:B------:R-:W2:Y:S03]  /*5730*/  LDC R18, c[0x0][0x148] ;  /* 0x00005200ff127b82 */ /* 0x000ea60000000800 */
[----:B------:R-:W-:Y:S01]  /*5740*/  IMAD.X R4, RZ, RZ, ~R4, P1 ;  /* 0x000000ffff047224 */ /* 0x000fe200008e0e04 */
[----:B------:R-:W-:-:S03]  /*5750*/  ISETP.NE.U32.AND P1, PT, RZ, UR8, PT ;  /* 0x00000008ff007c0c */ /* 0x000fc6000bf25070 */
[----:B------:R-:W-:Y:S01]  /*5760*/  IMAD R6, R4, UR6, RZ ;  /* 0x0000000604067c24 */ /* 0x000fe2000f8e02ff */
[----:B------:R-:W-:Y:S01]  /*5770*/  ISETP.NE.AND.EX P1, PT, RZ, UR9, PT, P1 ;  /* 0x00000009ff007c0c */ /* 0x000fe2000bf25310 */
[----:B------:R-:W-:Y:S01]  /*5780*/  IMAD.WIDE.U32 R4, R7, UR6, R16 ;  /* 0x0000000607047c25 */ /* 0x000fe2000f8e0010 */
[----:B------:R-:W-:-:S03]  /*5790*/  ULDC UR6, c[0x0][0x618] ;  /* 0x0001860000067ab9 */ /* 0x000fc60000000800 */
[----:B------:R-:W-:Y:S01]  /*57a0*/  IMAD R7, R7, UR7, R6 ;  /* 0x0000000707077c24 */ /* 0x000fe2000f8e0206 */
[----:B------:R-:W-:Y:S01]  /*57b0*/  ULDC UR7, c[0x0][0x154] ;  /* 0x0000550000077ab9 */ /* 0x000fe20000000800 */
[----:B0-----:R-:W-:Y:S02]  /*57c0*/  IMAD.MOV R6, RZ, RZ, -R14 ;  /* 0x000000ffff067224 */ /* 0x001fe400078e0a0e */
[----:B------:R-:W-:Y:S02]  /*57d0*/  IMAD.IADD R5, R5, 0x1, R7 ;  /* 0x0000000105057824 */ /* 0x000fe400078e0207 */
[----:B-1----:R-:W-:Y:S01]  /*57e0*/  IMAD R12, R13, R6, R12 ;  /* 0x000000060d0c7224 */ /* 0x002fe200078e020c */
[----:B------:R-:W-:Y:S02]  /*57f0*/  I2FP.F32.U32 R6, R11 ;  /* 0x0000000b00067245 */ /* 0x000fe40000201000 */
[--C-:B------:R-:W-:Y:S02]  /*5800*/  SHF.R.U64 R13, R4, UR6, R5.reuse ;  /* 0x00000006040d7c19 */ /* 0x100fe40008001205 */
[----:B------:R-:W-:Y:S01]  /*5810*/  SHF.R.U32.HI R4, RZ, UR6, R5 ;  /* 0x00000006ff047c19 */ /* 0x000fe20008011605 */
[----:B------:R-:W-:Y:S01]  /*5820*/  FMUL R6, R6, UR7 ;  /* 0x0000000706067c20 */ /* 0x000fe20008400000 */
[----:B------:R-:W-:-:S02]  /*5830*/  ULDC UR6, c[0x0][0x608] ;  /* 0x0001820000067ab9 */ /* 0x000fc40000000800 */
[--C-:B------:R-:W-:Y:S01]  /*5840*/  SHF.R.U64 R15, R13, UR6, R4.reuse ;  /* 0x000000060d0f7c19 */ /* 0x100fe20008001204 */
[----:B------:R0:W1:Y:S01]  /*5850*/  F2I.U32.TRUNC.NTZ R20, R6 ;  /* 0x0000000600147305 */ /* 0x000062000020f000 */
[----:B------:R-:W-:Y:S01]  /*5860*/  SHF.R.U32.HI R4, RZ, UR6, R4 ;  /* 0x00000006ff047c19 */ /* 0x000fe20008011604 */
[----:B------:R-:W-:-:S03]  /*5870*/  ULDC UR6, c[0x0][0x658] ;  /* 0x0001960000067ab9 */ /* 0x000fc60000000800 */
[--C-:B------:R-:W-:Y:S02]  /*5880*/  SHF.R.U64 R14, R15, UR6, R4.reuse ;  /* 0x000000060f0e7c19 */ /* 0x100fe40008001204 */
[----:B------:R-:W-:-:S03]  /*5890*/  SHF.R.U32.HI R21, RZ, UR6, R4 ;  /* 0x00000006ff157c19 */ /* 0x000fc60008011604 */
[----:B------:R-:W-:Y:S02]  /*58a0*/  IMAD.MOV.U32 R4, RZ, RZ, R14 ;  /* 0x000000ffff047224 */ /* 0x000fe400078e000e */
[----:B------:R-:W-:Y:S01]  /*58b0*/  IMAD.MOV.U32 R5, RZ, RZ, R21 ;  /* 0x000000ffff057224 */ /* 0x000fe200078e0015 */
[----:B0-----:R-:W-:Y:S06]  /*58c0*/  @!P1 BRA `(.L_x_110) ;  /* 0x0000000000289947 */ /* 0x001fec0003800000 */
        /* <DEDUP_REMOVED lines=10> */
.L_x_110:
[----:B------:R-:W-:Y:S01]  /*5970*/  ISETP.NE.AND P1, PT, R2, 0x1, PT ;  /* 0x000000010200780c */ /* 0x000fe20003f25270 */
[----:B------:R-:W-:Y:S01]  /*5980*/  ULDC UR6, c[0x0][0x648] ;  /* 0x0001920000067ab9 */ /* 0x000fe20000000800 */
[----:B------:R-:W-:Y:S01]  /*5990*/  LOP3.LUT R15, R15, UR5, RZ, 0xc0, !PT ;  /* 0x000000050f0f7c12 */ /* 0x000fe2000f8ec0ff */
[----:B-1----:R-:W-:Y:S01]  /*59a0*/  IMAD.MOV R20, RZ, RZ, -R20 ;  /* 0x000000ffff147224 */ /* 0x002fe200078e0a14 */
[----:B------:R-:W-:Y:S01]  /*59b0*/  SHF.R.U64 R4, R4, UR6, R5 ;  /* 0x0000000604047c19 */ /* 0x000fe20008001205 */
[----:B------:R-:W-:Y:S01]  /*59c0*/  ULDC UR6, c[0x0][0x638] ;  /* 0x00018e0000067ab9 */ /* 0x000fe20000000800 */
[----:B------:R-:W-:Y:S01]  /*59d0*/  LOP3.LUT R13, R13, UR4, RZ, 0xc0, !PT ;  /* 0x000000040d0d7c12 */ /* 0x000fe2000f8ec0ff */
[----:B------:R-:W-:Y:S02]  /*59e0*/  ULDC UR7, c[0x0][0x610] ;  /* 0x0001840000077ab9 */ /* 0x000fe40000000800 */
[----:B------:R-:W-:Y:S02]  /*59f0*/  IMAD.MOV R5, RZ, RZ, -R4 ;  /* 0x000000ffff057224 */ /* 0x000fe400078e0a04 */
[----:B------:R-:W-:-:S02]  /*5a00*/  IMAD R15, R4, UR13, R15 ;  /* 0x0000000d040f7c24 */ /* 0x000fc4000f8e020f */
[----:B--2---:R-:W-:Y:S02]  /*5a10*/  @P1 IMAD R12, R18, R20, R11 ;  /* 0x00000014120c1224 */ /* 0x004fe400078e020b */
[----:B------:R-:W-:Y:S01]  /*5a20*/  IMAD R14, R5, UR6, R14 ;  /* 0x00000006050e7c24 */ /* 0x000fe2000f8e020e */
[----:B------:R-:W-:Y:S01]  /*5a30*/  ULDC UR6, c[0x0][0x600] ;  /* 0x0001800000067ab9 */ /* 0x000fe20000000800 */
[----:B------:R-:W-:Y:S02]  /*5a40*/  IMAD R12, R15, UR7, R12 ;  /* 0x000000070f0c7c24 */ /* 0x000fe4000f8e020c */
[----:B------:R-:W-:Y:S02]  /*5a50*/  IMAD R5, R14, UR6, R13 ;  /* 0x000000060e057c24 */ /* 0x000fe4000f8e020d */
[----:B------:R-:W-:-:S03]  /*5a60*/  IMAD.MOV.U32 R4, RZ, RZ, 0x1 ;  /* 0x00000001ff047424 */ /* 0x000fc600078e00ff */
[----:B------:R-:W-:Y:S02]  /*5a70*/  SEL R18, R5, R12, !P1 ;  /* 0x0000000c05127207 */ /* 0x000fe40004800000 */
[----:B------:R-:W-:-:S07]  /*5a80*/  SEL R22, R12, R5, !P1 ;  /* 0x000000050c167207 */ /* 0x000fce0004800000 */
.L_x_108:
[----:B------:R-:W-:Y:S05]  /*5a90*/  BSYNC B1 ;  /* 0x0000000000017941 */ /* 0x000fea0003800000 */
.L_x_107:
[----:B------:R-:W-:-:S13]  /*5aa0*/  LOP3.LUT P1, RZ, R4, 0xff, RZ, 0xc0, !PT ;  /* 0x000000ff04ff7812 */ /* 0x000fda000782c0ff */
[----:B------:R-:W-:Y:S05]  /*5ab0*/  @P1 BRA `(.L_x_111) ;  /* 0xfffffff400101947 */ /* 0x000fea000383ffff */
[----:B------:R-:W-:Y:S05]  /*5ac0*/  BSYNC B0 ;  /* 0x0000000000007941 */ /* 0x000fea0003800000 */
.L_x_99:
[----:B------:R-:W-:-:S03]  /*5ad0*/  UMOV UR6, 0xffffffff ;  /* 0xffffffff00067882 */ /* 0x000fc60000000000 */
[----:B------:R-:W-:Y:S05]  /*5ae0*/  BRA.DIV UR6, `(.L_x_112) ;  /* 0x0000000606b47947 */ /* 0x000fea000b800000 */
[----:B------:R-:W-:-:S13]  /*5af0*/  ELECT P6, URZ, PT ;  /* 0x00000000003f782f */ /* 0x000fda00038c0000 */
.L_x_131:
[----:B------:R-:W-:Y:S04]  /*5b00*/  BSSY B0, `(.L_x_113) ;  /* 0x0000046000007945 */ /* 0x000fe80003800000 */
[----:B------:R-:W-:Y:S05]  /*5b10*/  @!P6 BRA `(.L_x_114) ;  /* 0x000000040010e947 */ /* 0x000fea0003800000 */
[----:B------:R-:W-:-:S04]  /*5b20*/  LOP3.LUT R23, R23, 0x2, RZ, 0xfc, !PT ;  /* 0x0000000217177812 */ /* 0x000fc800078efcff */
[----:B------:R-:W-:-:S13]  /*5b30*/  ISETP.NE.AND P0, PT, R23, 0x3, PT ;  /* 0x000000031700780c */ /* 0x000fda0003f05270 */
[----:B------:R-:W-:Y:S05]  /*5b40*/  @!P0 BRA `(.L_x_115) ;  /* 0x0000000000048947 */ /* 0x000fea0003800000 */
[----:B------:R-:W-:Y:S01]  /*5b50*/  BPT.TRAP 0x1 ;  /* 0x000000040000795c */ /* 0x000fe20000300000 */
.L_x_115:
[----:B------:R-:W0:Y:S01]  /*5b60*/  S2R R5, SR_CgaCtaId ;  /* 0x0000000000057919 */ /* 0x000e220000008800 */
[----:B------:R-:W-:Y:S02]  /*5b70*/  MOV R0, 0x400 ;  /* 0x0000040000007802 */ /* 0x000fe40000000f00 */
[----:B------:R-:W-:Y:S02]  /*5b80*/  SHF.L.U32 R2, R3, 0x1f, RZ ;  /* 0x0000001f03027819 */ /* 0x000fe400000006ff */
[----:B0-----:R-:W-:-:S05]  /*5b90*/  LEA R5, R5, R0, 0x18 ;  /* 0x0000000005057211 */ /* 0x001fca00078ec0ff */
[----:B------:R-:W-:-:S04]  /*5ba0*/  VIADD R5, R5, 0x38 ;  /* 0x0000003805057836 */ /* 0x000fc80000000000 */
[C---:B------:R-:W-:Y:S02]  /*5bb0*/  IMAD R7, R8.reuse, 0x8, R5 ;  /* 0x0000000808077824 */ /* 0x040fe400078e0205 */
[----:B------:R-:W-:Y:S02]  /*5bc0*/  VIADD R8, R8, 0x1 ;  /* 0x0000000108087836 */ /* 0x000fe40000000000 */
[----:B------:R-:W0:Y:S03]  /*5bd0*/  SYNCS.PHASECHK.TRANS64.TRYWAIT P0, [R7+URZ], R2 ;  /* 0x00000002070075a7 */ /* 0x000e26000800017f */
[----:B------:R-:W-:-:S04]  /*5be0*/  ISETP.NE.AND P1, PT, R8, 0x7, PT ;  /* 0x000000070800780c */ /* 0x000fc80003f25270 */
[----:B------:R-:W-:Y:S02]  /*5bf0*/  SEL R0, RZ, 0x1, P1 ;  /* 0x00000001ff007807 */ /* 0x000fe40000800000 */
[----:B------:R-:W-:Y:S02]  /*5c00*/  SEL R8, R8, RZ, P1 ;  /* 0x000000ff08087207 */ /* 0x000fe40000800000 */
[----:B------:R-:W-:-:S03]  /*5c10*/  LOP3.LUT R9, R3, R0, RZ, 0x3c, !PT ;  /* 0x0000000003097212 */ /* 0x000fc600078e3cff */
[----:B------:R-:W-:Y:S01]  /*5c20*/  IMAD R6, R8, 0x8, R5 ;  /* 0x0000000808067824 */ /* 0x000fe200078e0205 */
[----:B------:R-:W-:Y:S01]  /*5c30*/  SHF.L.U32 R3, R9, 0x1f, RZ ;  /* 0x0000001f09037819 */ /* 0x000fe200000006ff */
[----:B0-----:R-:W-:Y:S06]  /*5c40*/  @!P0 BRA `(.L_x_116) ;  /* 0x00000004007c8947 */ /* 0x001fec0003800000 */
.L_x_132:
[----:B------:R-:W1:Y:S01]  /*5c50*/  SYNCS.PHASECHK.TRANS64.TRYWAIT P0, [R6+URZ], R3 ;  /* 0x00000003060075a7 */ /* 0x000e62000800017f */
[----:B------:R-:W-:-:S05]  /*5c60*/  VIADD R0, R8, 0x1 ;  /* 0x0000000108007836 */ /* 0x000fca0000000000 */
[----:B------:R-:W-:-:S04]  /*5c70*/  ISETP.NE.AND P1, PT, R0, 0x7, PT ;  /* 0x000000070000780c */ /* 0x000fc80003f25270 */
[----:B0-----:R-:W-:Y:S02]  /*5c80*/  SEL R2, RZ, 0x1, P1 ;  /* 0x00000001ff027807 */ /* 0x001fe40000800000 */
[----:B------:R-:W-:Y:S02]  /*5c90*/  SEL R0, R0, RZ, P1 ;  /* 0x000000ff00007207 */ /* 0x000fe40000800000 */
[----:B------:R-:W-:-:S03]  /*5ca0*/  LOP3.LUT R9, R9, R2, RZ, 0x3c, !PT ;  /* 0x0000000209097212 */ /* 0x000fc600078e3cff */
[----:B------:R-:W-:Y:S01]  /*5cb0*/  IMAD R7, R0, 0x8, R5 ;  /* 0x0000000800077824 */ /* 0x000fe200078e0205 */
[----:B------:R-:W-:Y:S01]  /*5cc0*/  SHF.L.U32 R4, R9, 0x1f, RZ ;  /* 0x0000001f09047819 */ /* 0x000fe200000006ff */
[----:B-1----:R-:W-:Y:S06]  /*5cd0*/  @!P0 BRA `(.L_x_117) ;  /* 0x00000004006c8947 */ /* 0x002fec0003800000 */
.L_x_133:
[----:B------:R-:W1:Y:S01]  /*5ce0*/  SYNCS.PHASECHK.TRANS64.TRYWAIT P0, [R7+URZ], R4 ;  /* 0x00000004070075a7 */ /* 0x000e62000800017f */
[----:B------:R-:W-:-:S05]  /*5cf0*/  VIADD R0, R0, 0x1 ;  /* 0x0000000100007836 */ /* 0x000fca0000000000 */
[----:B------:R-:W-:-:S04]  /*5d00*/  ISETP.NE.AND P1, PT, R0, 0x7, PT ;  /* 0x000000070000780c */ /* 0x000fc80003f25270 */
[----:B------:R-:W-:Y:S02]  /*5d10*/  SEL R2, RZ, 0x1, P1 ;  /* 0x00000001ff027807 */ /* 0x000fe40000800000 */
[----:B------:R-:W-:Y:S02]  /*5d20*/  SEL R0, R0, RZ, P1 ;  /* 0x000000ff00007207 */ /* 0x000fe40000800000 */
[----:B------:R-:W-:-:S03]  /*5d30*/  LOP3.LUT R9, R9, R2, RZ, 0x3c, !PT ;  /* 0x0000000209097212 */ /* 0x000fc600078e3cff */
[----:B0-----:R-:W-:Y:S01]  /*5d40*/  IMAD R6, R0, 0x8, R5 ;  /* 0x0000000800067824 */ /* 0x001fe200078e0205 */
[----:B------:R-:W-:Y:S01]  /*5d50*/  SHF.L.U32 R3, R9, 0x1f, RZ ;  /* 0x0000001f09037819 */ /* 0x000fe200000006ff */
[----:B-1----:R-:W-:Y:S06]  /*5d60*/  @!P0 BRA `(.L_x_118) ;  /* 0x00000004005c8947 */ /* 0x002fec0003800000 */
.L_x_134:
        /* <DEDUP_REMOVED lines=9> */
.L_x_135:
        /* <DEDUP_REMOVED lines=9> */
.L_x_136:
[----:B------:R-:W1:Y:S01]  /*5e90*/  SYNCS.PHASECHK.TRANS64.TRYWAIT P0, [R6+URZ], R3 ;  /* 0x00000003060075a7 */ /* 0x000e62000800017f */
[----:B------:R-:W-:-:S05]  /*5ea0*/  VIADD R0, R0, 0x1 ;  /* 0x0000000100007836 */ /* 0x000fca0000000000 */
[----:B------:R-:W-:-:S04]  /*5eb0*/  ISETP.NE.AND P1, PT, R0, 0x7, PT ;  /* 0x000000070000780c */ /* 0x000fc80003f25270 */
[----:B------:R-:W-:Y:S02]  /*5ec0*/  SEL R2, RZ, 0x1, P1 ;  /* 0x00000001ff027807 */ /* 0x000fe40000800000 */
[----:B------:R-:W-:Y:S02]  /*5ed0*/  SEL R0, R0, RZ, P1 ;  /* 0x000000ff00007207 */ /* 0x000fe40000800000 */
[----:B------:R-:W-:Y:S01]  /*5ee0*/  LOP3.LUT R2, R9, R2, RZ, 0x3c, !PT ;  /* 0x0000000209027212 */ /* 0x000fe200078e3cff */
[----:B-1----:R-:W-:Y:S06]  /*5ef0*/  @!P0 BRA `(.L_x_121) ;  /* 0x0000000400348947 */ /* 0x002fec0003800000 */
.L_x_137:
[----:B------:R-:W-:Y:S01]  /*5f00*/  IMAD R5, R0, 0x8, R5 ;  /* 0x0000000800057824 */ /* 0x000fe200078e0205 */
[----:B------:R-:W-:-:S07]  /*5f10*/  SHF.L.U32 R0, R2, 0x1f, RZ ;  /* 0x0000001f02007819 */ /* 0x000fce00000006ff */
.L_x_122:
[----:B--2---:R2:W3:Y:S02]  /*5f20*/  SYNCS.PHASECHK.TRANS64.TRYWAIT P0, [R5+URZ], R0 ;  /* 0x00000000050075a7 */ /* 0x0044e4000800017f */
[----:B---3--:R-:W-:Y:S05]  /*5f30*/  @!P0 NANOSLEEP.SYNCS 0x989680 ;  /* 0x009896800000895d */ /* 0x008fea0003900000 */
[----:B------:R-:W3:Y:S02]  /*5f40*/  @!P0 SYNCS.PHASECHK.TRANS64 P0, [R5+URZ], R0 ;  /* 0x00000000050085a7 */ /* 0x000ee4000800007f */
[----:B---3--:R-:W-:Y:S05]  /*5f50*/  @!P0 BRA `(.L_x_122) ;  /* 0xfffffffc00f08947 */ /* 0x008fea000383ffff */
.L_x_114:
[----:B------:R-:W-:Y:S05]  /*5f60*/  BSYNC B0 ;  /* 0x0000000000007941 */ /* 0x000fea0003800000 */
.L_x_113:
[----:B------:R-:W-:Y:S05]  /*5f70*/  EXIT ;  /* 0x000000000000794d */ /* 0x000fea0003800000 */
.L_x_15:
[----:B0-----:R-:W-:-:S04]  /*5f80*/  IMAD.U32 R3, RZ, RZ, UR43 ;  /* 0x0000002bff037e24 */ /* 0x001fc8000f8e00ff */
[----:B------:R0:W1:Y:S03]  /*5f90*/  SYNCS.PHASECHK.TRANS64.TRYWAIT P0, [R3+URZ+-0x8], R0 ;  /* 0xfffff800030075a7 */ /* 0x000066000800017f */
[----:B-1----:R-:W-:Y:S05]  /*5fa0*/  @!P0 NANOSLEEP.SYNCS 0x989680 ;  /* 0x009896800000895d */ /* 0x002fea0003900000 */
[----:B------:R-:W1:Y:S02]  /*5fb0*/  @!P0 SYNCS.PHASECHK.TRANS64 P0, [R3+URZ+-0x8], R0 ;  /* 0xfffff800030085a7 */ /* 0x000e64000800007f */
[----:B-1----:R-:W-:Y:S05]  /*5fc0*/  @!P0 BRA `(.L_x_15) ;  /* 0xfffffffc00ec8947 */ /* 0x002fea000383ffff */
[----:B------:R-:W-:Y:S05]  /*5fd0*/  BRA `(.L_x_123) ;  /* 0xffffffb4009c7947 */ /* 0x000fea000383ffff */
.L_x_20:
[----:B-1----:R1:W2:Y:S02]  /*5fe0*/  SYNCS.PHASECHK.TRANS64.TRYWAIT P1, [R3+URZ], R0 ;  /* 0x00000000030075a7 */ /* 0x0022a4000802017f */
[----:B--2---:R-:W-:Y:S05]  /*5ff0*/  @!P1 NANOSLEEP.SYNCS 0x989680 ;  /* 0x009896800000995d */ /* 0x004fea0003900000 */
[----:B------:R-:W2:Y:S02]  /*6000*/  @!P1 SYNCS.PHASECHK.TRANS64 P1, [R3+URZ], R0 ;  /* 0x00000000030095a7 */ /* 0x000ea4000802007f */
[----:B--2---:R-:W-:Y:S05]  /*6010*/  @!P1 BRA `(.L_x_20) ;  /* 0xfffffffc00f09947 */ /* 0x004fea000383ffff */
[----:B------:R-:W-:Y:S05]  /*6020*/  BRA `(.L_x_19) ;  /* 0xffffffb800087947 */ /* 0x000fea000383ffff */
.L_x_25:
[----:B-1----:R-:W-:-:S04]  /*6030*/  IMAD.U32 R4, RZ, RZ, UR4 ;  /* 0x00000004ff047e24 */ /* 0x002fc8000f8e00ff */
[----:B------:R1:W2:Y:S03]  /*6040*/  SYNCS.PHASECHK.TRANS64.TRYWAIT P1, [R4+URZ], R3 ;  /* 0x00000003040075a7 */ /* 0x0002a6000802017f */
[----:B--2---:R-:W-:Y:S05]  /*6050*/  @!P1 NANOSLEEP.SYNCS 0x989680 ;  /* 0x009896800000995d */ /* 0x004fea0003900000 */
[----:B------:R-:W2:Y:S02]  /*6060*/  @!P1 SYNCS.PHASECHK.TRANS64 P1, [R4+URZ], R3 ;  /* 0x00000003040095a7 */ /* 0x000ea4000802007f */
[----:B--2---:R-:W-:Y:S05]  /*6070*/  @!P1 BRA `(.L_x_25) ;  /* 0xfffffffc00ec9947 */ /* 0x004fea000383ffff */
[----:B------:R-:W-:Y:S05]  /*6080*/  BRA `(.L_x_24) ;  /* 0xffffffbc00307947 */ /* 0x000fea000383ffff */
.L_x_31:
[----:B0-----:R-:W-:-:S04]  /*6090*/  IMAD.U32 R3, RZ, RZ, UR43 ;  /* 0x0000002bff037e24 */ /* 0x001fc8000f8e00ff */
[----:B------:R0:W1:Y:S03]  /*60a0*/  SYNCS.PHASECHK.TRANS64.TRYWAIT P0, [R3+URZ+0x8], R0 ;  /* 0x00000800030075a7 */ /* 0x000066000800017f */
[----:B-1----:R-:W-:Y:S05]  /*60b0*/  @!P0 NANOSLEEP.SYNCS 0x989680 ;  /* 0x009896800000895d */ /* 0x002fea0003900000 */
[----:B------:R-:W1:Y:S02]  /*60c0*/  @!P0 SYNCS.PHASECHK.TRANS64 P0, [R3+URZ+0x8], R0 ;  /* 0x00000800030085a7 */ /* 0x000e64000800007f */
[----:B-1----:R-:W-:Y:S05]  /*60d0*/  @!P0 BRA `(.L_x_31) ;  /* 0xfffffffc00ec8947 */ /* 0x002fea000383ffff */
[----:B------:R-:W-:Y:S05]  /*60e0*/  BRA `(.L_x_124) ;  /* 0xffffffc000dc7947 */ /* 0x000fea000383ffff */
.L_x_100:
[----:B------:R-:W-:Y:S01]  /*60f0*/  BSSY B1, `(.L_x_125) ;  /* 0x0000006000017945 */ /* 0x000fe20003800000 */
[----:B------:R-:W-:-:S07]  /*6100*/  IMAD.MOV.U32 R15, RZ, RZ, -0x1 ;  /* 0xffffffffff0f7424 */ /* 0x000fce00078e00ff */
[----:B-----5:R-:W-:Y:S05]  /*6110*/  WARPSYNC.COLLECTIVE R15, `(.L_x_126) ;  /* 0x000000000f0c7348 */ /* 0x020fea0003c00000 */
[----:B------:R-:W-:Y:S02]  /*6120*/  ELECT P6, UR62, PT ;  /* 0x00000000003e782f */ /* 0x000fe400038c0000 */
[----:B------:R-:W-:Y:S01]  /*6130*/  MOV R14, UR62 ;  /* 0x0000003e000e7c02 */ /* 0x000fe20008000f00 */
[----:B-----5:R-:W-:Y:S10]  /*6140*/  ENDCOLLECTIVE ;  /* 0x000000000000791b */ /* 0x020ff40003800000 */
.L_x_126:
[----:B------:R-:W-:Y:S05]  /*6150*/  BSYNC B1 ;  /* 0x0000000000017941 */ /* 0x000fea0003800000 */
.L_x_125:
[----:B------:R-:W-:Y:S05]  /*6160*/  BRA `(.L_x_127) ;  /* 0xffffffec00707947 */ /* 0x000fea000383ffff */
.L_x_103:
[----:B-1----:R1:W2:Y:S02]  /*6170*/  SYNCS.PHASECHK.TRANS64.TRYWAIT P1, [R11+URZ+0x38], R6 ;  /* 0x000038060b0075a7 */ /* 0x0022a4000802017f */
[----:B--2---:R-:W-:Y:S05]  /*6180*/  @!P1 NANOSLEEP.SYNCS 0x989680 ;  /* 0x009896800000995d */ /* 0x004fea0003900000 */
[----:B------:R-:W2:Y:S02]  /*6190*/  @!P1 SYNCS.PHASECHK.TRANS64 P1, [R11+URZ+0x38], R6 ;  /* 0x000038060b0095a7 */ /* 0x000ea4000802007f */
[----:B--2---:R-:W-:Y:S05]  /*61a0*/  @!P1 BRA `(.L_x_103) ;  /* 0xfffffffc00f09947 */ /* 0x004fea000383ffff */
[----:B------:R-:W-:Y:S05]  /*61b0*/  BRA `(.L_x_128) ;  /* 0xffffffec00a47947 */ /* 0x000fea000383ffff */
.L_x_112:
[----:B------:R-:W-:Y:S01]  /*61c0*/  BSSY B0, `(.L_x_129) ;  /* 0x0000006000007945 */ /* 0x000fe20003800000 */
[----:B------:R-:W-:-:S07]  /*61d0*/  IMAD.MOV.U32 R15, RZ, RZ, -0x1 ;  /* 0xffffffffff0f7424 */ /* 0x000fce00078e00ff */
[----:B-----5:R-:W-:Y:S05]  /*61e0*/  WARPSYNC.COLLECTIVE R15, `(.L_x_130) ;  /* 0x000000000f0c7348 */ /* 0x020fea0003c00000 */
[----:B------:R-:W-:Y:S02]  /*61f0*/  ELECT P6, UR62, PT ;  /* 0x00000000003e782f */ /* 0x000fe400038c0000 */
[----:B------:R-:W-:Y:S01]  /*6200*/  MOV R14, UR62 ;  /* 0x0000003e000e7c02 */ /* 0x000fe20008000f00 */
[----:B-----5:R-:W-:Y:S10]  /*6210*/  ENDCOLLECTIVE ;  /* 0x000000000000791b */ /* 0x020ff40003800000 */
.L_x_130:
[----:B------:R-:W-:Y:S05]  /*6220*/  BSYNC B0 ;  /* 0x0000000000007941 */ /* 0x000fea0003800000 */
.L_x_129:
[----:B------:R-:W-:Y:S05]  /*6230*/  BRA `(.L_x_131) ;  /* 0xfffffff800307947 */ /* 0x000fea000383ffff */
.L_x_116:
[----:B0-----:R0:W1:Y:S02]  /*6240*/  SYNCS.PHASECHK.TRANS64.TRYWAIT P0, [R7+URZ], R2 ;  /* 0x00000002070075a7 */ /* 0x001064000800017f */
[----:B-1----:R-:W-:Y:S05]  /*6250*/  @!P0 NANOSLEEP.SYNCS 0x989680 ;  /* 0x009896800000895d */ /* 0x002fea0003900000 */
[----:B------:R-:W1:Y:S02]  /*6260*/  @!P0 SYNCS.PHASECHK.TRANS64 P0, [R7+URZ], R2 ;  /* 0x00000002070085a7 */ /* 0x000e64000800007f */
[----:B-1----:R-:W-:Y:S05]  /*6270*/  @!P0 BRA `(.L_x_116) ;  /* 0xfffffffc00f08947 */ /* 0x002fea000383ffff */
[----:B------:R-:W-:Y:S05]  /*6280*/  BRA `(.L_x_132) ;  /* 0xfffffff800707947 */ /* 0x000fea000383ffff */
.L_x_117:
[----:B0-----:R0:W1:Y:S02]  /*6290*/  SYNCS.PHASECHK.TRANS64.TRYWAIT P0, [R6+URZ], R3 ;  /* 0x00000003060075a7 */ /* 0x001064000800017f */
[----:B-1----:R-:W-:Y:S05]  /*62a0*/  @!P0 NANOSLEEP.SYNCS 0x989680 ;  /* 0x009896800000895d */ /* 0x002fea0003900000 */
[----:B------:R-:W1:Y:S02]  /*62b0*/  @!P0 SYNCS.PHASECHK.TRANS64 P0, [R6+URZ], R3 ;  /* 0x00000003060085a7 */ /* 0x000e64000800007f */
[----:B-1----:R-:W-:Y:S05]  /*62c0*/  @!P0 BRA `(.L_x_117) ;  /* 0xfffffffc00f08947 */ /* 0x002fea000383ffff */
[----:B------:R-:W-:Y:S05]  /*62d0*/  BRA `(.L_x_133) ;  /* 0xfffffff800807947 */ /* 0x000fea000383ffff */
.L_x_118:
[----:B0-----:R0:W1:Y:S02]  /*62e0*/  SYNCS.PHASECHK.TRANS64.TRYWAIT P0, [R7+URZ], R4 ;  /* 0x00000004070075a7 */ /* 0x001064000800017f */
[----:B-1----:R-:W-:Y:S05]  /*62f0*/  @!P0 NANOSLEEP.SYNCS 0x989680 ;  /* 0x009896800000895d */ /* 0x002fea0003900000 */
[----:B------:R-:W1:Y:S02]  /*6300*/  @!P0 SYNCS.PHASECHK.TRANS64 P0, [R7+URZ], R4 ;  /* 0x00000004070085a7 */ /* 0x000e64000800007f */
[----:B-1----:R-:W-:Y:S05]  /*6310*/  @!P0 BRA `(.L_x_118) ;  /* 0xfffffffc00f08947 */ /* 0x002fea000383ffff */
[----:B------:R-:W-:Y:S05]  /*6320*/  BRA `(.L_x_134) ;  /* 0xfffffff800907947 */ /* 0x000fea000383ffff */
.L_x_119:
[----:B0-----:R0:W1:Y:S02]  /*6330*/  SYNCS.PHASECHK.TRANS64.TRYWAIT P0, [R6+URZ], R3 ;  /* 0x00000003060075a7 */ /* 0x001064000800017f */
[----:B-1----:R-:W-:Y:S05]  /*6340*/  @!P0 NANOSLEEP.SYNCS 0x989680 ;  /* 0x009896800000895d */ /* 0x002fea0003900000 */
[----:B------:R-:W1:Y:S02]  /*6350*/  @!P0 SYNCS.PHASECHK.TRANS64 P0, [R6+URZ], R3 ;  /* 0x00000003060085a7 */ /* 0x000e64000800007f */
[----:B-1----:R-:W-:Y:S05]  /*6360*/  @!P0 BRA `(.L_x_119) ;  /* 0xfffffffc00f08947 */ /* 0x002fea000383ffff */
[----:B------:R-:W-:Y:S05]  /*6370*/  BRA `(.L_x_135) ;  /* 0xfffffff800a07947 */ /* 0x000fea000383ffff */
.L_x_120:
[----:B0-----:R0:W1:Y:S02]  /*6380*/  SYNCS.PHASECHK.TRANS64.TRYWAIT P0, [R7+URZ], R4 ;  /* 0x00000004070075a7 */ /* 0x001064000800017f */
[----:B-1----:R-:W-:Y:S05]  /*6390*/  @!P0 NANOSLEEP.SYNCS 0x989680 ;  /* 0x009896800000895d */ /* 0x002fea0003900000 */
[----:B------:R-:W1:Y:S02]  /*63a0*/  @!P0 SYNCS.PHASECHK.TRANS64 P0, [R7+URZ], R4 ;  /* 0x00000004070085a7 */ /* 0x000e64000800007f */
[----:B-1----:R-:W-:Y:S05]  /*63b0*/  @!P0 BRA `(.L_x_120) ;  /* 0xfffffffc00f08947 */ /* 0x002fea000383ffff */
[----:B------:R-:W-:Y:S05]  /*63c0*/  BRA `(.L_x_136) ;  /* 0xfffffff800b07947 */ /* 0x000fea000383ffff */
.L_x_121:
[----:B-1----:R1:W2:Y:S02]  /*63d0*/  SYNCS.PHASECHK.TRANS64.TRYWAIT P0, [R6+URZ], R3 ;  /* 0x00000003060075a7 */ /* 0x0022a4000800017f */
[----:B--2---:R-:W-:Y:S05]  /*63e0*/  @!P0 NANOSLEEP.SYNCS 0x989680 ;  /* 0x009896800000895d */ /* 0x004fea0003900000 */
[----:B------:R-:W2:Y:S02]  /*63f0*/  @!P0 SYNCS.PHASECHK.TRANS64 P0, [R6+URZ], R3 ;  /* 0x00000003060085a7 */ /* 0x000ea4000800007f */
[----:B--2---:R-:W-:Y:S05]  /*6400*/  @!P0 BRA `(.L_x_121) ;  /* 0xfffffffc00f08947 */ /* 0x004fea000383ffff */
[----:B------:R-:W-:Y:S05]  /*6410*/  BRA `(.L_x_137) ;  /* 0xfffffff800b87947 */ /* 0x000fea000383ffff */
.L_x_138:
[----:B------:R-:W-:-:S00]  /*6420*/  BRA `(.L_x_138) ;  /* 0xfffffffc00fc7947 */ /* 0x000fc0000383ffff */
[----:B------:R-:W-:-:S00]  /*6430*/  NOP ;  /* 0x0000000000007918 */ /* 0x000fc00000000000 */
        /* <DEDUP_REMOVED lines=12> */
.L_x_139:


//--------------------- .nv.global.init           --------------------------
	.section	.nv.global.init,"aw",@progbits
.nv.global.init:
	.type		$str$22,@object
	.size		$str$22,($str$23 - $str$22)
$str$22:
        /*0000*/ 	.byte	0x6b, 0x5f, 0x74, 0x69, 0x6c, 0x65, 0x5f, 0x63, 0x6f, 0x75, 0x6e, 0x74, 0x20, 0x3e, 0x3d, 0x20
        /*0010*/ 	.byte	0x31, 0x00
	.type		$str$23,@object
	.size		$str$23,(__unnamed_1 - $str$23)
$str$23:
        /*0012*/ 	.byte	0x2f, 0x74, 0x6d, 0x70, 0x2f, 0x63, 0x75, 0x74, 0x6c, 0x61, 0x73, 0x73, 0x5f, 0x73, 0x77, 0x65
        /*0022*/ 	.byte	0x65, 0x70, 0x5f, 0x73, 0x72, 0x63, 0x2f, 0x69, 0x6e, 0x63, 0x6c, 0x75, 0x64, 0x65, 0x2f, 0x63
        /*0032*/ 	.byte	0x75, 0x74, 0x6c, 0x61, 0x73, 0x73, 0x2f, 0x67, 0x65, 0x6d, 0x6d, 0x2f, 0x63, 0x6f, 0x6c, 0x6c
        /*0042*/ 	.byte	0x65, 0x63, 0x74, 0x69, 0x76, 0x65, 0x2f, 0x73, 0x6d, 0x39, 0x30, 0x5f, 0x6d, 0x6d, 0x61, 0x5f
        /*0052*/ 	.byte	0x74, 0x6d, 0x61, 0x5f, 0x67, 0x6d, 0x6d, 0x61, 0x5f, 0x73, 0x73, 0x5f, 0x77, 0x61, 0x72, 0x70
        /*0062*/ 	.byte	0x73, 0x70, 0x65, 0x63, 0x69, 0x61, 0x6c, 0x69, 0x7a, 0x65, 0x64, 0x2e, 0x68, 0x70, 0x70, 0x00
	.type		__unnamed_1,@object
	.size		__unnamed_1,(.L_0 - __unnamed_1)
__unnamed_1:
        /*0072*/ 	.byte	0x76, 0x6f, 0x69, 0x64, 0x20, 0x63, 0x75, 0x74, 0x6c, 0x61, 0x73, 0x73, 0x3a, 0x3a, 0x67, 0x65
        /* <DEDUP_REMOVED lines=176> */
        /*0b82*/ 	.byte	0x65, 0x6e, 0x74, 0x69, 0x74, 0x79, 0x5d, 0x00
.L_0:


//--------------------- .nv.shared._ZN7cutlass13device_kernelINS_4gemm6kernel13GemmUniversalIN4cute5tupleIJiiiiEEENS1_10collective13CollectiveMmaINS1_34MainloopSm90TmaGmmaWarpSpecializedILi7ENS5_IJNS4_1CILi1EEESB_SB_EEENS1_32KernelTmaWarpSpecializedPingpongEEENS5_IJNSA_ILi64EEESF_SF_EEENS_10tfloat32_tENS5_IJlSB_lEEESH_SI_NS4_8TiledMMAINS4_8MMA_AtomIJNS4_4SM904GMMA29MMA_64x64x8_F32TF32TF32_SS_TNILNSM_7ScaleInE1ELSO_1EEEEEENS4_6LayoutISC_NS5_IJNSA_ILi0EEESS_SS_EEEEENS5_IJNS4_10UnderscoreESV_SV_EEEEENS4_13SM90_TMA_LOADENS4_14ComposedLayoutINS4_7SwizzleILi3ELi4ELi3EEENS4_18smem_ptr_flag_bitsILi32EEENSR_INS5_IJNSA_ILi8EEENSA_ILi32EEEEEENS5_IJS15_SB_EEEEEEEvNS4_8identityESY_S19_vS1A_EENS_8epilogue10collective6detail29Sm90TmaWarpSpecializedAdapterINS1D_15DefaultEpilogueISH_SI_SI_NS1C_6thread17LinearCombinationISH_Li1EffLNS1H_9ScaleType4KindE0ELNS_15FloatRoundStyleE2ESH_EENS1_15EpilogueDefaultEEEEEvvEEEEvNT_6ParamsE --------------------------
	.section	.nv.shared._ZN7cutlass13device_kernelINS_4gemm6kernel13GemmUniversalIN4cute5tupleIJiiiiEEENS1_10collective13CollectiveMmaINS1_34MainloopSm90TmaGmmaWarpSpecializedILi7ENS5_IJNS4_1CILi1EEESB_SB_EEENS1_32KernelTmaWarpSpecializedPingpongEEENS5_IJNSA_ILi64EEESF_SF_EEENS_10tfloat32_tENS5_IJlSB_lEEESH_SI_NS4_8TiledMMAINS4_8MMA_AtomIJNS4_4SM904GMMA29MMA_64x64x8_F32TF32TF32_SS_TNILNSM_7ScaleInE1ELSO_1EEEEEENS4_6LayoutISC_NS5_IJNSA_ILi0EEESS_SS_EEEEENS5_IJNS4_10UnderscoreESV_SV_EEEEENS4_13SM90_TMA_LOADENS4_14ComposedLayoutINS4_7SwizzleILi3ELi4ELi3EEENS4_18smem_ptr_flag_bitsILi32EEENSR_INS5_IJNSA_ILi8EEENSA_ILi32EEEEEENS5_IJS15_SB_EEEEEEEvNS4_8identityESY_S19_vS1A_EENS_8epilogue10collective6detail29Sm90TmaWarpSpecializedAdapterINS1D_15DefaultEpilogueISH_SI_SI_NS1C_6thread17LinearCombinationISH_Li1EffLNS1H_9ScaleType4KindE0ELNS_15FloatRoundStyleE2ESH_EENS1_15EpilogueDefaultEEEEEvvEEEEvNT_6ParamsE,"aw",@nobits
	.sectionflags	@""
	.align	16
	.zero		1024


//--------------------- .nv.shared.reserved.0     --------------------------
	.section	.nv.shared.reserved.0,"aw",@nobits
	.weak		__nv_reservedSMEM_offset_0_alias
	.size		__nv_reservedSMEM_offset_0_alias, 0, 0
	.other		__nv_reservedSMEM_offset_0_alias,@"STO_CUDA_RESERVED_SHARED STV_DEFAULT"
__nv_reservedSMEM_offset_0_alias:
	.zero		0


//--------------------- .nv.global                --------------------------
	.section	.nv.global,"aw",@nobits
.nv.global:
	.type		_ZN40_INTERNAL_04efc5d1_4_k_cu_5280e526_227144cute1_E,@object
	.size		_ZN40_INTERNAL_04efc5d1_4_k_cu_5280e526_227144cute1_E,(_ZN40_INTERNAL_04efc5d1_4_k_cu_5280e526_227144cuda3std3__45__cpo6cbeginE - _ZN40_INTERNAL_04efc5d1_4_k_cu_5280e526_227144cute1_E)
_ZN40_INTERNAL_04efc5d1_4_k_cu_5280e526_227144cute1_E:
	.zero		1
	.type		_ZN40_INTERNAL_04efc5d1_4_k_cu_5280e526_227144cuda3std3__45__cpo6cbeginE,@object
	.size		_ZN40_INTERNAL_04efc5d1_4_k_cu_5280e526_227144cuda3std3__45__cpo6cbeginE,(_ZN40_INTERNAL_04efc5d1_4_k_cu_5280e526_227144cuda3std3__48in_placeE - _ZN40_INTERNAL_04efc5d1_4_k_cu_5280e526_227144cuda3std3__45__cpo6cbeginE)
_ZN40_INTERNAL_04efc5d1_4_k_cu_5280e526_227144cuda3std3__45__cpo6cbeginE:
	.zero		1
	.type		_ZN40_INTERNAL_04efc5d1_4_k_cu_5280e526_227144cuda3std3__48in_placeE,@object
	.size		_ZN40_INTERNAL_04efc5d1_4_k_cu_5280e526_227144cuda3std3__48in_placeE,(_ZN40_INTERNAL_04efc5d1_4_k_cu_5280e526_227144cuda3std6ranges3__45__cpo9iter_moveE - _ZN40_INTERNAL_04efc5d1_4_k_cu_5280e526_227144cuda3std3__48in_placeE)
_ZN40_INTERNAL_04efc5d1_4_k_cu_5280e526_227144cuda3std3__48in_placeE:
	.zero		1
	.type		_ZN40_INTERNAL_04efc5d1_4_k_cu_5280e526_227144cuda3std6ranges3__45__cpo9iter_moveE,@object
	.size		_ZN40_INTERNAL_04efc5d1_4_k_cu_5280e526_227144cuda3std6ranges3__45__cpo9iter_moveE,(_ZN40_INTERNAL_04efc5d1_4_k_cu_5280e526_227144cuda3std3__45__cpo5beginE - _ZN40_INTERNAL_04efc5d1_4_k_cu_5280e526_227144cuda3std6ranges3__45__cpo9iter_moveE)
_ZN40_INTERNAL_04efc5d1_4_k_cu_5280e526_227144cuda3std6ranges3__45__cpo9iter_moveE:
	.zero		1
	.type		_ZN40_INTERNAL_04efc5d1_4_k_cu_5280e526_227144cuda3std3__45__cpo5beginE,@object
	.size		_ZN40_INTERNAL_04efc5d1_4_k_cu_5280e526_227144cuda3std3__45__cpo5beginE,(_ZN40_INTERNAL_04efc5d1_4_k_cu_5280e526_227144cuda3std3__442_GLOBAL__N__04efc5d1_4_k_cu_5280e526_227146ignoreE - _ZN40_INTERNAL_04efc5d1_4_k_cu_5280e526_227144cuda3std3__45__cpo5beginE)
_ZN40_INTERNAL_04efc5d1_4_k_cu_5280e526_227144cuda3std3__45__cpo5beginE:
	.zero		1
	.type		_ZN40_INTERNAL_04efc5d1_4_k_cu_5280e526_227144cuda3std3__442_GLOBAL__N__04efc5d1_4_k_cu_5280e526_227146ignoreE,@object
	.size		_ZN40_INTERNAL_04efc5d1_4_k_cu_5280e526_227144cuda3std3__442_GLOBAL__N__04efc5d1_4_k_cu_5280e526_227146ignoreE,(_ZN40_INTERNAL_04efc5d1_4_k_cu_5280e526_227144cute7productE - _ZN40_INTERNAL_04efc5d1_4_k_cu_5280e526_227144cuda3std3__442_GLOBAL__N__04efc5d1_4_k_cu_5280e526_227146ignoreE)
_ZN40_INTERNAL_04efc5d1_4_k_cu_5280e526_227144cuda3std3__442_GLOBAL__N__04efc5d1_4_k_cu_5280e526_227146ignoreE:
	.zero		1
	.type		_ZN40_INTERNAL_04efc5d1_4_k_cu_5280e526_227144cute7productE,@object
	.size		_ZN40_INTERNAL_04efc5d1_4_k_cu_5280e526_227144cute7productE,(_ZN40_INTERNAL_04efc5d1_4_k_cu_5280e526_227144cuda3std3__45__cpo3endE - _ZN40_INTERNAL_04efc5d1_4_k_cu_5280e526_227144cute7productE)
_ZN40_INTERNAL_04efc5d1_4_k_cu_5280e526_227144cute7productE:
	.zero		1
	.type		_ZN40_INTERNAL_04efc5d1_4_k_cu_5280e526_227144cuda3std3__45__cpo3endE,@object
	.size		_ZN40_INTERNAL_04efc5d1_4_k_cu_5280e526_227144cuda3std3__45__cpo3endE,(_ZN40_INTERNAL_04efc5d1_4_k_cu_5280e526_227144cuda3std3__419piecewise_constructE - _ZN40_INTERNAL_04efc5d1_4_k_cu_5280e526_227144cuda3std3__45__cpo3endE)
_ZN40_INTERNAL_04efc5d1_4_k_cu_5280e526_227144cuda3std3__45__cpo3endE:
	.zero		1
	.type		_ZN40_INTERNAL_04efc5d1_4_k_cu_5280e526_227144cuda3std3__419piecewise_constructE,@object
	.size		_ZN40_INTERNAL_04efc5d1_4_k_cu_5280e526_227144cuda3std3__419piecewise_constructE,(_ZN40_INTERNAL_04efc5d1_4_k_cu_5280e526_227144cuda3std3__45__cpo4cendE - _ZN40_INTERNAL_04efc5d1_4_k_cu_5280e526_227144cuda3std3__419piecewise_constructE)
_ZN40_INTERNAL_04efc5d1_4_k_cu_5280e526_227144cuda3std3__419piecewise_constructE:
	.zero		1
	.type		_ZN40_INTERNAL_04efc5d1_4_k_cu_5280e526_227144cuda3std3__45__cpo4cendE,@object
	.size		_ZN40_INTERNAL_04efc5d1_4_k_cu_5280e526_227144cuda3std3__45__cpo4cendE,(_ZN40_INTERNAL_04efc5d1_4_k_cu_5280e526_227144cuda3std6ranges3__45__cpo4swapE - _ZN40_INTERNAL_04efc5d1_4_k_cu_5280e526_227144cuda3std3__45__cpo4cendE)
_ZN40_INTERNAL_04efc5d1_4_k_cu_5280e526_227144cuda3std3__45__cpo4cendE:
	.zero		1
	.type		_ZN40_INTERNAL_04efc5d1_4_k_cu_5280e526_227144cuda3std6ranges3__45__cpo4swapE,@object
	.size		_ZN40_INTERNAL_04efc5d1_4_k_cu_5280e526_227144cuda3std6ranges3__45__cpo4swapE,(.L_8 - _ZN40_INTERNAL_04efc5d1_4_k_cu_5280e526_227144cuda3std6ranges3__45__cpo4swapE)
_ZN40_INTERNAL_04efc5d1_4_k_cu_5280e526_227144cuda3std6ranges3__45__cpo4swapE:
	.zero		1
.L_8:


//--------------------- .nv.constant0._ZN7cutlass13device_kernelINS_4gemm6kernel13GemmUniversalIN4cute5tupleIJiiiiEEENS1_10collective13CollectiveMmaINS1_34MainloopSm90TmaGmmaWarpSpecializedILi7ENS5_IJNS4_1CILi1EEESB_SB_EEENS1_32KernelTmaWarpSpecializedPingpongEEENS5_IJNSA_ILi64EEESF_SF_EEENS_10tfloat32_tENS5_IJlSB_lEEESH_SI_NS4_8TiledMMAINS4_8MMA_AtomIJNS4_4SM904GMMA29MMA_64x64x8_F32TF32TF32_SS_TNILNSM_7ScaleInE1ELSO_1EEEEEENS4_6LayoutISC_NS5_IJNSA_ILi0EEESS_SS_EEEEENS5_IJNS4_10UnderscoreESV_SV_EEEEENS4_13SM90_TMA_LOADENS4_14ComposedLayoutINS4_7SwizzleILi3ELi4ELi3EEENS4_18smem_ptr_flag_bitsILi32EEENSR_INS5_IJNSA_ILi8EEENSA_ILi32EEEEEENS5_IJS15_SB_EEEEEEEvNS4_8identityESY_S19_vS1A_EENS_8epilogue10collective6detail29Sm90TmaWarpSpecializedAdapterINS1D_15DefaultEpilogueISH_SI_SI_NS1C_6thread17LinearCombinationISH_Li1EffLNS1H_9ScaleType4KindE0ELNS_15FloatRoundStyleE2ESH_EENS1_15EpilogueDefaultEEEEEvvEEEEvNT_6ParamsE --------------------------
	.section	.nv.constant0._ZN7cutlass13device_kernelINS_4gemm6kernel13GemmUniversalIN4cute5tupleIJiiiiEEENS1_10collective13CollectiveMmaINS1_34MainloopSm90TmaGmmaWarpSpecializedILi7ENS5_IJNS4_1CILi1EEESB_SB_EEENS1_32KernelTmaWarpSpecializedPingpongEEENS5_IJNSA_ILi64EEESF_SF_EEENS_10tfloat32_tENS5_IJlSB_lEEESH_SI_NS4_8TiledMMAINS4_8MMA_AtomIJNS4_4SM904GMMA29MMA_64x64x8_F32TF32TF32_SS_TNILNSM_7ScaleInE1ELSO_1EEEEEENS4_6LayoutISC_NS5_IJNSA_ILi0EEESS_SS_EEEEENS5_IJNS4_10UnderscoreESV_SV_EEEEENS4_13SM90_TMA_LOADENS4_14ComposedLayoutINS4_7SwizzleILi3ELi4ELi3EEENS4_18smem_ptr_flag_bitsILi32EEENSR_INS5_IJNSA_ILi8EEENSA_ILi32EEEEEENS5_IJS15_SB_EEEEEEEvNS4_8identityESY_S19_vS1A_EENS_8epilogue10collective6detail29Sm90TmaWarpSpecializedAdapterINS1D_15DefaultEpilogueISH_SI_SI_NS1C_6thread17LinearCombinationISH_Li1EffLNS1H_9ScaleType4KindE0ELNS_15FloatRoundStyleE2ESH_EENS1_15EpilogueDefaultEEEEEvvEEEEvNT_6ParamsE,"a",@progbits
	.sectionflags	@""
	.align	4
.nv.constant0._ZN7cutlass13device_kernelINS_4gemm6kernel13GemmUniversalIN4cute5tupleIJiiiiEEENS1_10collective13CollectiveMmaINS1_34MainloopSm90TmaGmmaWarpSpecializedILi7ENS5_IJNS4_1CILi1EEESB_SB_EEENS1_32KernelTmaWarpSpecializedPingpongEEENS5_IJNSA_ILi64EEESF_SF_EEENS_10tfloat32_tENS5_IJlSB_lEEESH_SI_NS4_8TiledMMAINS4_8MMA_AtomIJNS4_4SM904GMMA29MMA_64x64x8_F32TF32TF32_SS_TNILNSM_7ScaleInE1ELSO_1EEEEEENS4_6LayoutISC_NS5_IJNSA_ILi0EEESS_SS_EEEEENS5_IJNS4_10UnderscoreESV_SV_EEEEENS4_13SM90_TMA_LOADENS4_14ComposedLayoutINS4_7SwizzleILi3ELi4ELi3EEENS4_18smem_ptr_flag_bitsILi32EEENSR_INS5_IJNSA_ILi8EEENSA_ILi32EEEEEENS5_IJS15_SB_EEEEEEEvNS4_8identityESY_S19_vS1A_EENS_8epilogue10collective6detail29Sm90TmaWarpSpecializedAdapterINS1D_15DefaultEpilogueISH_SI_SI_NS1C_6thread17LinearCombinationISH_Li1EffLNS1H_9ScaleType4KindE0ELNS_15FloatRoundStyleE2ESH_EENS1_15EpilogueDefaultEEEEEvvEEEEvNT_6ParamsE:
	.zero		1664


//--------------------- SYMBOLS --------------------------

	.type		.nv.reservedSmem.offset0,@object
	.size		.nv.reservedSmem.offset0,0x4
	.type		__assertfail,@function
